//
// Generated by NVIDIA NVVM Compiler
//
// Compiler Build ID: CL-36424714
// Cuda compilation tools, release 13.0, V13.0.88
// Based on NVVM 20.0.0
//

.version 9.0
.target sm_100
.address_size 64

	// .globl	softmax

.visible .entry softmax(
	.param .u64 .ptr .align 1 softmax_param_0,
	.param .u64 .ptr .align 1 softmax_param_1,
	.param .u32 softmax_param_2,
	.param .u32 softmax_param_3
)
{
	.reg .pred 	%p<58>;
	.reg .b32 	%r<126>;
	.reg .b32 	%f<366>;
	.reg .b64 	%rd<37>;

	ld.param.u64 	%rd7, [softmax_param_0];
	ld.param.u64 	%rd8, [softmax_param_1];
	ld.param.u32 	%r59, [softmax_param_2];
	ld.param.u32 	%r58, [softmax_param_3];
	cvta.to.global.u64 	%rd1, %rd7;
	cvta.to.global.u64 	%rd2, %rd8;
	mov.u32 	%r60, %ctaid.x;
	mov.u32 	%r61, %ctaid.y;
	mov.u32 	%r62, %nctaid.x;
	mad.lo.s32 	%r63, %r61, %r62, %r60;
	mov.u32 	%r64, %ntid.x;
	mov.u32 	%r65, %tid.x;
	mad.lo.s32 	%r1, %r63, %r64, %r65;
	setp.ge.s32 	%p1, %r1, %r59;
	@%p1 bra 	$L__BB0_39;
	setp.lt.s32 	%p2, %r58, 1;
	mov.f32 	%f356, 0fFF7FFFFF;
	@%p2 bra 	$L__BB0_14;
	mul.lo.s32 	%r2, %r58, %r1;
	and.b32  	%r3, %r58, 15;
	setp.lt.u32 	%p3, %r58, 16;
	mov.f32 	%f356, 0fFF7FFFFF;
	mov.b32 	%r107, 0;
	@%p3 bra 	$L__BB0_5;
	and.b32  	%r107, %r58, 2147483632;
	neg.s32 	%r113, %r107;
	add.s64 	%rd3, %rd1, 32;
	mov.f32 	%f356, 0fFF7FFFFF;
	mov.u32 	%r112, %r2;
$L__BB0_4:
	.pragma "nounroll";
	mul.wide.s32 	%rd9, %r112, 4;
	add.s64 	%rd10, %rd3, %rd9;
	ld.global.f32 	%f30, [%rd10+-32];
	setp.le.f32 	%p4, %f356, %f30;
	selp.f32 	%f31, %f30, %f356, %p4;
	ld.global.f32 	%f32, [%rd10+-28];
	setp.le.f32 	%p5, %f31, %f32;
	selp.f32 	%f33, %f32, %f31, %p5;
	ld.global.f32 	%f34, [%rd10+-24];
	setp.le.f32 	%p6, %f33, %f34;
	selp.f32 	%f35, %f34, %f33, %p6;
	ld.global.f32 	%f36, [%rd10+-20];
	setp.le.f32 	%p7, %f35, %f36;
	selp.f32 	%f37, %f36, %f35, %p7;
	ld.global.f32 	%f38, [%rd10+-16];
	setp.le.f32 	%p8, %f37, %f38;
	selp.f32 	%f39, %f38, %f37, %p8;
	ld.global.f32 	%f40, [%rd10+-12];
	setp.le.f32 	%p9, %f39, %f40;
	selp.f32 	%f41, %f40, %f39, %p9;
	ld.global.f32 	%f42, [%rd10+-8];
	setp.le.f32 	%p10, %f41, %f42;
	selp.f32 	%f43, %f42, %f41, %p10;
	ld.global.f32 	%f44, [%rd10+-4];
	setp.le.f32 	%p11, %f43, %f44;
	selp.f32 	%f45, %f44, %f43, %p11;
	ld.global.f32 	%f46, [%rd10];
	setp.le.f32 	%p12, %f45, %f46;
	selp.f32 	%f47, %f46, %f45, %p12;
	ld.global.f32 	%f48, [%rd10+4];
	setp.le.f32 	%p13, %f47, %f48;
	selp.f32 	%f49, %f48, %f47, %p13;
	ld.global.f32 	%f50, [%rd10+8];
	setp.le.f32 	%p14, %f49, %f50;
	selp.f32 	%f51, %f50, %f49, %p14;
	ld.global.f32 	%f52, [%rd10+12];
	setp.le.f32 	%p15, %f51, %f52;
	selp.f32 	%f53, %f52, %f51, %p15;
	ld.global.f32 	%f54, [%rd10+16];
	setp.le.f32 	%p16, %f53, %f54;
	selp.f32 	%f55, %f54, %f53, %p16;
	ld.global.f32 	%f56, [%rd10+20];
	setp.le.f32 	%p17, %f55, %f56;
	selp.f32 	%f57, %f56, %f55, %p17;
	ld.global.f32 	%f58, [%rd10+24];
	setp.le.f32 	%p18, %f57, %f58;
	selp.f32 	%f59, %f58, %f57, %p18;
	ld.global.f32 	%f60, [%rd10+28];
	setp.le.f32 	%p19, %f59, %f60;
	selp.f32 	%f356, %f60, %f59, %p19;
	add.s32 	%r113, %r113, 16;
	add.s32 	%r112, %r112, 16;
	setp.eq.s32 	%p20, %r113, 0;
	@%p20 bra 	$L__BB0_5;
	bra.uni 	$L__BB0_4;
$L__BB0_5:
	setp.eq.s32 	%p21, %r3, 0;
	@%p21 bra 	$L__BB0_14;
	and.b32  	%r7, %r58, 7;
	setp.lt.u32 	%p22, %r3, 8;
	@%p22 bra 	$L__BB0_8;
	add.s32 	%r67, %r107, %r2;
	mul.wide.s32 	%rd11, %r67, 4;
	add.s64 	%rd12, %rd1, %rd11;
	ld.global.f32 	%f62, [%rd12];
	setp.le.f32 	%p23, %f356, %f62;
	selp.f32 	%f63, %f62, %f356, %p23;
	ld.global.f32 	%f64, [%rd12+4];
	setp.le.f32 	%p24, %f63, %f64;
	selp.f32 	%f65, %f64, %f63, %p24;
	ld.global.f32 	%f66, [%rd12+8];
	setp.le.f32 	%p25, %f65, %f66;
	selp.f32 	%f67, %f66, %f65, %p25;
	ld.global.f32 	%f68, [%rd12+12];
	setp.le.f32 	%p26, %f67, %f68;
	selp.f32 	%f69, %f68, %f67, %p26;
	ld.global.f32 	%f70, [%rd12+16];
	setp.le.f32 	%p27, %f69, %f70;
	selp.f32 	%f71, %f70, %f69, %p27;
	ld.global.f32 	%f72, [%rd12+20];
	setp.le.f32 	%p28, %f71, %f72;
	selp.f32 	%f73, %f72, %f71, %p28;
	ld.global.f32 	%f74, [%rd12+24];
	setp.le.f32 	%p29, %f73, %f74;
	selp.f32 	%f75, %f74, %f73, %p29;
	ld.global.f32 	%f76, [%rd12+28];
	setp.le.f32 	%p30, %f75, %f76;
	selp.f32 	%f356, %f76, %f75, %p30;
	add.s32 	%r107, %r107, 8;
$L__BB0_8:
	setp.eq.s32 	%p31, %r7, 0;
	@%p31 bra 	$L__BB0_14;
	and.b32  	%r10, %r58, 3;
	setp.lt.u32 	%p32, %r7, 4;
	@%p32 bra 	$L__BB0_11;
	add.s32 	%r68, %r107, %r2;
	mul.wide.s32 	%rd13, %r68, 4;
	add.s64 	%rd14, %rd1, %rd13;
	ld.global.f32 	%f78, [%rd14];
	setp.le.f32 	%p33, %f356, %f78;
	selp.f32 	%f79, %f78, %f356, %p33;
	ld.global.f32 	%f80, [%rd14+4];
	setp.le.f32 	%p34, %f79, %f80;
	selp.f32 	%f81, %f80, %f79, %p34;
	ld.global.f32 	%f82, [%rd14+8];
	setp.le.f32 	%p35, %f81, %f82;
	selp.f32 	%f83, %f82, %f81, %p35;
	ld.global.f32 	%f84, [%rd14+12];
	setp.le.f32 	%p36, %f83, %f84;
	selp.f32 	%f356, %f84, %f83, %p36;
	add.s32 	%r107, %r107, 4;
$L__BB0_11:
	setp.eq.s32 	%p37, %r10, 0;
	@%p37 bra 	$L__BB0_14;
	add.s32 	%r111, %r107, %r2;
	neg.s32 	%r110, %r10;
$L__BB0_13:
	.pragma "nounroll";
	mul.wide.s32 	%rd15, %r111, 4;
	add.s64 	%rd16, %rd1, %rd15;
	ld.global.f32 	%f85, [%rd16];
	setp.le.f32 	%p38, %f356, %f85;
	selp.f32 	%f356, %f85, %f356, %p38;
	add.s32 	%r111, %r111, 1;
	add.s32 	%r110, %r110, 1;
	setp.ne.s32 	%p39, %r110, 0;
	@%p39 bra 	$L__BB0_13;
$L__BB0_14:
	setp.lt.s32 	%p40, %r58, 1;
	mov.f32 	%f364, 0f00000000;
	@%p40 bra 	$L__BB0_26;
	mul.lo.s32 	%r19, %r58, %r1;
	and.b32  	%r20, %r58, 7;
	setp.lt.u32 	%p41, %r58, 8;
	mov.f32 	%f364, 0f00000000;
	mov.b32 	%r114, 0;
	@%p41 bra 	$L__BB0_18;
	and.b32  	%r114, %r58, 2147483640;
	neg.s32 	%r118, %r114;
	add.s64 	%rd4, %rd1, 16;
	add.s64 	%rd5, %rd2, 16;
	mov.f32 	%f364, 0f00000000;
	mov.u32 	%r117, %r19;
$L__BB0_17:
	.pragma "nounroll";
	mul.wide.s32 	%rd17, %r117, 4;
	add.s64 	%rd18, %rd4, %rd17;
	add.s64 	%rd19, %rd5, %rd17;
	ld.global.f32 	%f90, [%rd18+-16];
	sub.f32 	%f91, %f90, %f356;
	fma.rn.f32 	%f92, %f91, 0f3BBB989D, 0f3F000000;
	cvt.sat.f32.f32 	%f93, %f92;
	mov.f32 	%f94, 0f4B400001;
	mov.f32 	%f95, 0f437C0000;
	fma.rm.f32 	%f96, %f93, %f95, %f94;
	add.f32 	%f97, %f96, 0fCB40007F;
	neg.f32 	%f98, %f97;
	fma.rn.f32 	%f99, %f91, 0f3FB8AA3B, %f98;
	fma.rn.f32 	%f100, %f91, 0f32A57060, %f99;
	mov.b32 	%r70, %f96;
	shl.b32 	%r71, %r70, 23;
	mov.b32 	%f101, %r71;
	ex2.approx.ftz.f32 	%f102, %f100;
	mul.f32 	%f103, %f102, %f101;
	add.f32 	%f104, %f364, %f103;
	st.global.f32 	[%rd19+-16], %f103;
	ld.global.f32 	%f105, [%rd18+-12];
	sub.f32 	%f106, %f105, %f356;
	fma.rn.f32 	%f107, %f106, 0f3BBB989D, 0f3F000000;
	cvt.sat.f32.f32 	%f108, %f107;
	fma.rm.f32 	%f109, %f108, %f95, %f94;
	add.f32 	%f110, %f109, 0fCB40007F;
	neg.f32 	%f111, %f110;
	fma.rn.f32 	%f112, %f106, 0f3FB8AA3B, %f111;
	fma.rn.f32 	%f113, %f106, 0f32A57060, %f112;
	mov.b32 	%r72, %f109;
	shl.b32 	%r73, %r72, 23;
	mov.b32 	%f114, %r73;
	ex2.approx.ftz.f32 	%f115, %f113;
	mul.f32 	%f116, %f115, %f114;
	add.f32 	%f117, %f104, %f116;
	st.global.f32 	[%rd19+-12], %f116;
	ld.global.f32 	%f118, [%rd18+-8];
	sub.f32 	%f119, %f118, %f356;
	fma.rn.f32 	%f120, %f119, 0f3BBB989D, 0f3F000000;
	cvt.sat.f32.f32 	%f121, %f120;
	fma.rm.f32 	%f122, %f121, %f95, %f94;
	add.f32 	%f123, %f122, 0fCB40007F;
	neg.f32 	%f124, %f123;
	fma.rn.f32 	%f125, %f119, 0f3FB8AA3B, %f124;
	fma.rn.f32 	%f126, %f119, 0f32A57060, %f125;
	mov.b32 	%r74, %f122;
	shl.b32 	%r75, %r74, 23;
	mov.b32 	%f127, %r75;
	ex2.approx.ftz.f32 	%f128, %f126;
	mul.f32 	%f129, %f128, %f127;
	add.f32 	%f130, %f117, %f129;
	st.global.f32 	[%rd19+-8], %f129;
	ld.global.f32 	%f131, [%rd18+-4];
	sub.f32 	%f132, %f131, %f356;
	fma.rn.f32 	%f133, %f132, 0f3BBB989D, 0f3F000000;
	cvt.sat.f32.f32 	%f134, %f133;
	fma.rm.f32 	%f135, %f134, %f95, %f94;
	add.f32 	%f136, %f135, 0fCB40007F;
	neg.f32 	%f137, %f136;
	fma.rn.f32 	%f138, %f132, 0f3FB8AA3B, %f137;
	fma.rn.f32 	%f139, %f132, 0f32A57060, %f138;
	mov.b32 	%r76, %f135;
	shl.b32 	%r77, %r76, 23;
	mov.b32 	%f140, %r77;
	ex2.approx.ftz.f32 	%f141, %f139;
	mul.f32 	%f142, %f141, %f140;
	add.f32 	%f143, %f130, %f142;
	st.global.f32 	[%rd19+-4], %f142;
	ld.global.f32 	%f144, [%rd18];
	sub.f32 	%f145, %f144, %f356;
	fma.rn.f32 	%f146, %f145, 0f3BBB989D, 0f3F000000;
	cvt.sat.f32.f32 	%f147, %f146;
	fma.rm.f32 	%f148, %f147, %f95, %f94;
	add.f32 	%f149, %f148, 0fCB40007F;
	neg.f32 	%f150, %f149;
	fma.rn.f32 	%f151, %f145, 0f3FB8AA3B, %f150;
	fma.rn.f32 	%f152, %f145, 0f32A57060, %f151;
	mov.b32 	%r78, %f148;
	shl.b32 	%r79, %r78, 23;
	mov.b32 	%f153, %r79;
	ex2.approx.ftz.f32 	%f154, %f152;
	mul.f32 	%f155, %f154, %f153;
	add.f32 	%f156, %f143, %f155;
	st.global.f32 	[%rd19], %f155;
	ld.global.f32 	%f157, [%rd18+4];
	sub.f32 	%f158, %f157, %f356;
	fma.rn.f32 	%f159, %f158, 0f3BBB989D, 0f3F000000;
	cvt.sat.f32.f32 	%f160, %f159;
	fma.rm.f32 	%f161, %f160, %f95, %f94;
	add.f32 	%f162, %f161, 0fCB40007F;
	neg.f32 	%f163, %f162;
	fma.rn.f32 	%f164, %f158, 0f3FB8AA3B, %f163;
	fma.rn.f32 	%f165, %f158, 0f32A57060, %f164;
	mov.b32 	%r80, %f161;
	shl.b32 	%r81, %r80, 23;
	mov.b32 	%f166, %r81;
	ex2.approx.ftz.f32 	%f167, %f165;
	mul.f32 	%f168, %f167, %f166;
	add.f32 	%f169, %f156, %f168;
	st.global.f32 	[%rd19+4], %f168;
	ld.global.f32 	%f170, [%rd18+8];
	sub.f32 	%f171, %f170, %f356;
	fma.rn.f32 	%f172, %f171, 0f3BBB989D, 0f3F000000;
	cvt.sat.f32.f32 	%f173, %f172;
	fma.rm.f32 	%f174, %f173, %f95, %f94;
	add.f32 	%f175, %f174, 0fCB40007F;
	neg.f32 	%f176, %f175;
	fma.rn.f32 	%f177, %f171, 0f3FB8AA3B, %f176;
	fma.rn.f32 	%f178, %f171, 0f32A57060, %f177;
	mov.b32 	%r82, %f174;
	shl.b32 	%r83, %r82, 23;
	mov.b32 	%f179, %r83;
	ex2.approx.ftz.f32 	%f180, %f178;
	mul.f32 	%f181, %f180, %f179;
	add.f32 	%f182, %f169, %f181;
	st.global.f32 	[%rd19+8], %f181;
	ld.global.f32 	%f183, [%rd18+12];
	sub.f32 	%f184, %f183, %f356;
	fma.rn.f32 	%f185, %f184, 0f3BBB989D, 0f3F000000;
	cvt.sat.f32.f32 	%f186, %f185;
	fma.rm.f32 	%f187, %f186, %f95, %f94;
	add.f32 	%f188, %f187, 0fCB40007F;
	neg.f32 	%f189, %f188;
	fma.rn.f32 	%f190, %f184, 0f3FB8AA3B, %f189;
	fma.rn.f32 	%f191, %f184, 0f32A57060, %f190;
	mov.b32 	%r84, %f187;
	shl.b32 	%r85, %r84, 23;
	mov.b32 	%f192, %r85;
	ex2.approx.ftz.f32 	%f193, %f191;
	mul.f32 	%f194, %f193, %f192;
	add.f32 	%f364, %f182, %f194;
	st.global.f32 	[%rd19+12], %f194;
	add.s32 	%r118, %r118, 8;
	add.s32 	%r117, %r117, 8;
	setp.eq.s32 	%p42, %r118, 0;
	@%p42 bra 	$L__BB0_18;
	bra.uni 	$L__BB0_17;
$L__BB0_18:
	setp.eq.s32 	%p43, %r20, 0;
	@%p43 bra 	$L__BB0_26;
	and.b32  	%r28, %r58, 3;
	setp.lt.u32 	%p44, %r20, 4;
	@%p44 bra 	$L__BB0_21;
	add.s32 	%r86, %r114, %r19;
	mul.wide.s32 	%rd20, %r86, 4;
	add.s64 	%rd21, %rd1, %rd20;
	ld.global.f32 	%f196, [%rd21];
	sub.f32 	%f197, %f196, %f356;
	fma.rn.f32 	%f198, %f197, 0f3BBB989D, 0f3F000000;
	cvt.sat.f32.f32 	%f199, %f198;
	mov.f32 	%f200, 0f4B400001;
	mov.f32 	%f201, 0f437C0000;
	fma.rm.f32 	%f202, %f199, %f201, %f200;
	add.f32 	%f203, %f202, 0fCB40007F;
	neg.f32 	%f204, %f203;
	fma.rn.f32 	%f205, %f197, 0f3FB8AA3B, %f204;
	fma.rn.f32 	%f206, %f197, 0f32A57060, %f205;
	mov.b32 	%r87, %f202;
	shl.b32 	%r88, %r87, 23;
	mov.b32 	%f207, %r88;
	ex2.approx.ftz.f32 	%f208, %f206;
	mul.f32 	%f209, %f208, %f207;
	add.f32 	%f210, %f364, %f209;
	add.s64 	%rd22, %rd2, %rd20;
	st.global.f32 	[%rd22], %f209;
	ld.global.f32 	%f211, [%rd21+4];
	sub.f32 	%f212, %f211, %f356;
	fma.rn.f32 	%f213, %f212, 0f3BBB989D, 0f3F000000;
	cvt.sat.f32.f32 	%f214, %f213;
	fma.rm.f32 	%f215, %f214, %f201, %f200;
	add.f32 	%f216, %f215, 0fCB40007F;
	neg.f32 	%f217, %f216;
	fma.rn.f32 	%f218, %f212, 0f3FB8AA3B, %f217;
	fma.rn.f32 	%f219, %f212, 0f32A57060, %f218;
	mov.b32 	%r89, %f215;
	shl.b32 	%r90, %r89, 23;
	mov.b32 	%f220, %r90;
	ex2.approx.ftz.f32 	%f221, %f219;
	mul.f32 	%f222, %f221, %f220;
	add.f32 	%f223, %f210, %f222;
	st.global.f32 	[%rd22+4], %f222;
	ld.global.f32 	%f224, [%rd21+8];
	sub.f32 	%f225, %f224, %f356;
	fma.rn.f32 	%f226, %f225, 0f3BBB989D, 0f3F000000;
	cvt.sat.f32.f32 	%f227, %f226;
	fma.rm.f32 	%f228, %f227, %f201, %f200;
	add.f32 	%f229, %f228, 0fCB40007F;
	neg.f32 	%f230, %f229;
	fma.rn.f32 	%f231, %f225, 0f3FB8AA3B, %f230;
	fma.rn.f32 	%f232, %f225, 0f32A57060, %f231;
	mov.b32 	%r91, %f228;
	shl.b32 	%r92, %r91, 23;
	mov.b32 	%f233, %r92;
	ex2.approx.ftz.f32 	%f234, %f232;
	mul.f32 	%f235, %f234, %f233;
	add.f32 	%f236, %f223, %f235;
	st.global.f32 	[%rd22+8], %f235;
	ld.global.f32 	%f237, [%rd21+12];
	sub.f32 	%f238, %f237, %f356;
	fma.rn.f32 	%f239, %f238, 0f3BBB989D, 0f3F000000;
	cvt.sat.f32.f32 	%f240, %f239;
	fma.rm.f32 	%f241, %f240, %f201, %f200;
	add.f32 	%f242, %f241, 0fCB40007F;
	neg.f32 	%f243, %f242;
	fma.rn.f32 	%f244, %f238, 0f3FB8AA3B, %f243;
	fma.rn.f32 	%f245, %f238, 0f32A57060, %f244;
	mov.b32 	%r93, %f241;
	shl.b32 	%r94, %r93, 23;
	mov.b32 	%f246, %r94;
	ex2.approx.ftz.f32 	%f247, %f245;
	mul.f32 	%f248, %f247, %f246;
	add.f32 	%f364, %f236, %f248;
	st.global.f32 	[%rd22+12], %f248;
	add.s32 	%r114, %r114, 4;
$L__BB0_21:
	setp.eq.s32 	%p45, %r28, 0;
	@%p45 bra 	$L__BB0_26;
	setp.eq.s32 	%p46, %r28, 1;
	@%p46 bra 	$L__BB0_24;
	add.s32 	%r95, %r114, %r19;
	mul.wide.s32 	%rd23, %r95, 4;
	add.s64 	%rd24, %rd1, %rd23;
	ld.global.f32 	%f250, [%rd24];
	sub.f32 	%f251, %f250, %f356;
	fma.rn.f32 	%f252, %f251, 0f3BBB989D, 0f3F000000;
	cvt.sat.f32.f32 	%f253, %f252;
	mov.f32 	%f254, 0f4B400001;
	mov.f32 	%f255, 0f437C0000;
	fma.rm.f32 	%f256, %f253, %f255, %f254;
	add.f32 	%f257, %f256, 0fCB40007F;
	neg.f32 	%f258, %f257;
	fma.rn.f32 	%f259, %f251, 0f3FB8AA3B, %f258;
	fma.rn.f32 	%f260, %f251, 0f32A57060, %f259;
	mov.b32 	%r96, %f256;
	shl.b32 	%r97, %r96, 23;
	mov.b32 	%f261, %r97;
	ex2.approx.ftz.f32 	%f262, %f260;
	mul.f32 	%f263, %f262, %f261;
	add.f32 	%f264, %f364, %f263;
	add.s64 	%rd25, %rd2, %rd23;
	st.global.f32 	[%rd25], %f263;
	ld.global.f32 	%f265, [%rd24+4];
	sub.f32 	%f266, %f265, %f356;
	fma.rn.f32 	%f267, %f266, 0f3BBB989D, 0f3F000000;
	cvt.sat.f32.f32 	%f268, %f267;
	fma.rm.f32 	%f269, %f268, %f255, %f254;
	add.f32 	%f270, %f269, 0fCB40007F;
	neg.f32 	%f271, %f270;
	fma.rn.f32 	%f272, %f266, 0f3FB8AA3B, %f271;
	fma.rn.f32 	%f273, %f266, 0f32A57060, %f272;
	mov.b32 	%r98, %f269;
	shl.b32 	%r99, %r98, 23;
	mov.b32 	%f274, %r99;
	ex2.approx.ftz.f32 	%f275, %f273;
	mul.f32 	%f276, %f275, %f274;
	add.f32 	%f364, %f264, %f276;
	st.global.f32 	[%rd25+4], %f276;
	add.s32 	%r114, %r114, 2;
$L__BB0_24:
	and.b32  	%r100, %r58, 1;
	setp.eq.b32 	%p47, %r100, 1;
	not.pred 	%p48, %p47;
	@%p48 bra 	$L__BB0_26;
	add.s32 	%r101, %r114, %r19;
	mul.wide.s32 	%rd26, %r101, 4;
	add.s64 	%rd27, %rd1, %rd26;
	ld.global.f32 	%f277, [%rd27];
	sub.f32 	%f278, %f277, %f356;
	fma.rn.f32 	%f279, %f278, 0f3BBB989D, 0f3F000000;
	cvt.sat.f32.f32 	%f280, %f279;
	mov.f32 	%f281, 0f4B400001;
	mov.f32 	%f282, 0f437C0000;
	fma.rm.f32 	%f283, %f280, %f282, %f281;
	add.f32 	%f284, %f283, 0fCB40007F;
	neg.f32 	%f285, %f284;
	fma.rn.f32 	%f286, %f278, 0f3FB8AA3B, %f285;
	fma.rn.f32 	%f287, %f278, 0f32A57060, %f286;
	mov.b32 	%r102, %f283;
	shl.b32 	%r103, %r102, 23;
	mov.b32 	%f288, %r103;
	ex2.approx.ftz.f32 	%f289, %f287;
	mul.f32 	%f290, %f289, %f288;
	add.f32 	%f364, %f364, %f290;
	add.s64 	%rd28, %rd2, %rd26;
	st.global.f32 	[%rd28], %f290;
$L__BB0_26:
	setp.lt.s32 	%p49, %r58, 1;
	@%p49 bra 	$L__BB0_39;
	mul.lo.s32 	%r33, %r58, %r1;
	and.b32  	%r34, %r58, 15;
	setp.lt.u32 	%p50, %r58, 16;
	mov.b32 	%r121, 0;
	@%p50 bra 	$L__BB0_30;
	and.b32  	%r121, %r58, 2147483632;
	neg.s32 	%r120, %r121;
	add.s64 	%rd6, %rd2, 32;
	mov.u32 	%r119, %r33;
$L__BB0_29:
	.pragma "nounroll";
	mul.wide.s32 	%rd29, %r119, 4;
	add.s64 	%rd30, %rd6, %rd29;
	ld.global.f32 	%f291, [%rd30+-32];
	div.rn.f32 	%f292, %f291, %f364;
	st.global.f32 	[%rd30+-32], %f292;
	ld.global.f32 	%f293, [%rd30+-28];
	div.rn.f32 	%f294, %f293, %f364;
	st.global.f32 	[%rd30+-28], %f294;
	ld.global.f32 	%f295, [%rd30+-24];
	div.rn.f32 	%f296, %f295, %f364;
	st.global.f32 	[%rd30+-24], %f296;
	ld.global.f32 	%f297, [%rd30+-20];
	div.rn.f32 	%f298, %f297, %f364;
	st.global.f32 	[%rd30+-20], %f298;
	ld.global.f32 	%f299, [%rd30+-16];
	div.rn.f32 	%f300, %f299, %f364;
	st.global.f32 	[%rd30+-16], %f300;
	ld.global.f32 	%f301, [%rd30+-12];
	div.rn.f32 	%f302, %f301, %f364;
	st.global.f32 	[%rd30+-12], %f302;
	ld.global.f32 	%f303, [%rd30+-8];
	div.rn.f32 	%f304, %f303, %f364;
	st.global.f32 	[%rd30+-8], %f304;
	ld.global.f32 	%f305, [%rd30+-4];
	div.rn.f32 	%f306, %f305, %f364;
	st.global.f32 	[%rd30+-4], %f306;
	ld.global.f32 	%f307, [%rd30];
	div.rn.f32 	%f308, %f307, %f364;
	st.global.f32 	[%rd30], %f308;
	ld.global.f32 	%f309, [%rd30+4];
	div.rn.f32 	%f310, %f309, %f364;
	st.global.f32 	[%rd30+4], %f310;
	ld.global.f32 	%f311, [%rd30+8];
	div.rn.f32 	%f312, %f311, %f364;
	st.global.f32 	[%rd30+8], %f312;
	ld.global.f32 	%f313, [%rd30+12];
	div.rn.f32 	%f314, %f313, %f364;
	st.global.f32 	[%rd30+12], %f314;
	ld.global.f32 	%f315, [%rd30+16];
	div.rn.f32 	%f316, %f315, %f364;
	st.global.f32 	[%rd30+16], %f316;
	ld.global.f32 	%f317, [%rd30+20];
	div.rn.f32 	%f318, %f317, %f364;
	st.global.f32 	[%rd30+20], %f318;
	ld.global.f32 	%f319, [%rd30+24];
	div.rn.f32 	%f320, %f319, %f364;
	st.global.f32 	[%rd30+24], %f320;
	ld.global.f32 	%f321, [%rd30+28];
	div.rn.f32 	%f322, %f321, %f364;
	st.global.f32 	[%rd30+28], %f322;
	add.s32 	%r120, %r120, 16;
	add.s32 	%r119, %r119, 16;
	setp.ne.s32 	%p51, %r120, 0;
	@%p51 bra 	$L__BB0_29;
$L__BB0_30:
	setp.eq.s32 	%p52, %r34, 0;
	@%p52 bra 	$L__BB0_39;
	and.b32  	%r46, %r58, 7;
	setp.lt.u32 	%p53, %r34, 8;
	@%p53 bra 	$L__BB0_33;
	add.s32 	%r105, %r121, %r33;
	mul.wide.s32 	%rd31, %r105, 4;
	add.s64 	%rd32, %rd2, %rd31;
	ld.global.f32 	%f323, [%rd32];
	div.rn.f32 	%f324, %f323, %f364;
	st.global.f32 	[%rd32], %f324;
	ld.global.f32 	%f325, [%rd32+4];
	div.rn.f32 	%f326, %f325, %f364;
	st.global.f32 	[%rd32+4], %f326;
	ld.global.f32 	%f327, [%rd32+8];
	div.rn.f32 	%f328, %f327, %f364;
	st.global.f32 	[%rd32+8], %f328;
	ld.global.f32 	%f329, [%rd32+12];
	div.rn.f32 	%f330, %f329, %f364;
	st.global.f32 	[%rd32+12], %f330;
	ld.global.f32 	%f331, [%rd32+16];
	div.rn.f32 	%f332, %f331, %f364;
	st.global.f32 	[%rd32+16], %f332;
	ld.global.f32 	%f333, [%rd32+20];
	div.rn.f32 	%f334, %f333, %f364;
	st.global.f32 	[%rd32+20], %f334;
	ld.global.f32 	%f335, [%rd32+24];
	div.rn.f32 	%f336, %f335, %f364;
	st.global.f32 	[%rd32+24], %f336;
	ld.global.f32 	%f337, [%rd32+28];
	div.rn.f32 	%f338, %f337, %f364;
	st.global.f32 	[%rd32+28], %f338;
	add.s32 	%r121, %r121, 8;
$L__BB0_33:
	setp.eq.s32 	%p54, %r46, 0;
	@%p54 bra 	$L__BB0_39;
	and.b32  	%r49, %r58, 3;
	setp.lt.u32 	%p55, %r46, 4;
	@%p55 bra 	$L__BB0_36;
	add.s32 	%r106, %r121, %r33;
	mul.wide.s32 	%rd33, %r106, 4;
	add.s64 	%rd34, %rd2, %rd33;
	ld.global.f32 	%f339, [%rd34];
	div.rn.f32 	%f340, %f339, %f364;
	st.global.f32 	[%rd34], %f340;
	ld.global.f32 	%f341, [%rd34+4];
	div.rn.f32 	%f342, %f341, %f364;
	st.global.f32 	[%rd34+4], %f342;
	ld.global.f32 	%f343, [%rd34+8];
	div.rn.f32 	%f344, %f343, %f364;
	st.global.f32 	[%rd34+8], %f344;
	ld.global.f32 	%f345, [%rd34+12];
	div.rn.f32 	%f346, %f345, %f364;
	st.global.f32 	[%rd34+12], %f346;
	add.s32 	%r121, %r121, 4;
$L__BB0_36:
	setp.eq.s32 	%p56, %r49, 0;
	@%p56 bra 	$L__BB0_39;
	add.s32 	%r125, %r121, %r33;
	neg.s32 	%r124, %r49;
$L__BB0_38:
	.pragma "nounroll";
	mul.wide.s32 	%rd35, %r125, 4;
	add.s64 	%rd36, %rd2, %rd35;
	ld.global.f32 	%f347, [%rd36];
	div.rn.f32 	%f348, %f347, %f364;
	st.global.f32 	[%rd36], %f348;
	add.s32 	%r125, %r125, 1;
	add.s32 	%r124, %r124, 1;
	setp.ne.s32 	%p57, %r124, 0;
	@%p57 bra 	$L__BB0_38;
$L__BB0_39:
	ret;

}
	// .globl	softmaxWithTemp
.visible .entry softmaxWithTemp(
	.param .u64 .ptr .align 1 softmaxWithTemp_param_0,
	.param .u64 .ptr .align 1 softmaxWithTemp_param_1,
	.param .u32 softmaxWithTemp_param_2,
	.param .u32 softmaxWithTemp_param_3,
	.param .f32 softmaxWithTemp_param_4
)
{
	.reg .pred 	%p<58>;
	.reg .b32 	%r<126>;
	.reg .b32 	%f<383>;
	.reg .b64 	%rd<37>;

	ld.param.u64 	%rd7, [softmaxWithTemp_param_0];
	ld.param.u64 	%rd8, [softmaxWithTemp_param_1];
	ld.param.u32 	%r59, [softmaxWithTemp_param_2];
	ld.param.u32 	%r58, [softmaxWithTemp_param_3];
	ld.param.f32 	%f27, [softmaxWithTemp_param_4];
	cvta.to.global.u64 	%rd1, %rd7;
	cvta.to.global.u64 	%rd2, %rd8;
	mov.u32 	%r60, %ctaid.x;
	mov.u32 	%r61, %ctaid.y;
	mov.u32 	%r62, %nctaid.x;
	mad.lo.s32 	%r63, %r61, %r62, %r60;
	mov.u32 	%r64, %ntid.x;
	mov.u32 	%r65, %tid.x;
	mad.lo.s32 	%r1, %r63, %r64, %r65;
	setp.ge.s32 	%p1, %r1, %r59;
	@%p1 bra 	$L__BB1_39;
	setp.lt.s32 	%p2, %r58, 1;
	mov.f32 	%f373, 0fFF7FFFFF;
	@%p2 bra 	$L__BB1_14;
	mul.lo.s32 	%r2, %r58, %r1;
	and.b32  	%r3, %r58, 15;
	setp.lt.u32 	%p3, %r58, 16;
	mov.f32 	%f373, 0fFF7FFFFF;
	mov.b32 	%r107, 0;
	@%p3 bra 	$L__BB1_5;
	and.b32  	%r107, %r58, 2147483632;
	neg.s32 	%r113, %r107;
	add.s64 	%rd3, %rd1, 32;
	mov.f32 	%f373, 0fFF7FFFFF;
	mov.u32 	%r112, %r2;
$L__BB1_4:
	.pragma "nounroll";
	mul.wide.s32 	%rd9, %r112, 4;
	add.s64 	%rd10, %rd3, %rd9;
	ld.global.f32 	%f32, [%rd10+-32];
	setp.le.f32 	%p4, %f373, %f32;
	selp.f32 	%f33, %f32, %f373, %p4;
	ld.global.f32 	%f34, [%rd10+-28];
	setp.le.f32 	%p5, %f33, %f34;
	selp.f32 	%f35, %f34, %f33, %p5;
	ld.global.f32 	%f36, [%rd10+-24];
	setp.le.f32 	%p6, %f35, %f36;
	selp.f32 	%f37, %f36, %f35, %p6;
	ld.global.f32 	%f38, [%rd10+-20];
	setp.le.f32 	%p7, %f37, %f38;
	selp.f32 	%f39, %f38, %f37, %p7;
	ld.global.f32 	%f40, [%rd10+-16];
	setp.le.f32 	%p8, %f39, %f40;
	selp.f32 	%f41, %f40, %f39, %p8;
	ld.global.f32 	%f42, [%rd10+-12];
	setp.le.f32 	%p9, %f41, %f42;
	selp.f32 	%f43, %f42, %f41, %p9;
	ld.global.f32 	%f44, [%rd10+-8];
	setp.le.f32 	%p10, %f43, %f44;
	selp.f32 	%f45, %f44, %f43, %p10;
	ld.global.f32 	%f46, [%rd10+-4];
	setp.le.f32 	%p11, %f45, %f46;
	selp.f32 	%f47, %f46, %f45, %p11;
	ld.global.f32 	%f48, [%rd10];
	setp.le.f32 	%p12, %f47, %f48;
	selp.f32 	%f49, %f48, %f47, %p12;
	ld.global.f32 	%f50, [%rd10+4];
	setp.le.f32 	%p13, %f49, %f50;
	selp.f32 	%f51, %f50, %f49, %p13;
	ld.global.f32 	%f52, [%rd10+8];
	setp.le.f32 	%p14, %f51, %f52;
	selp.f32 	%f53, %f52, %f51, %p14;
	ld.global.f32 	%f54, [%rd10+12];
	setp.le.f32 	%p15, %f53, %f54;
	selp.f32 	%f55, %f54, %f53, %p15;
	ld.global.f32 	%f56, [%rd10+16];
	setp.le.f32 	%p16, %f55, %f56;
	selp.f32 	%f57, %f56, %f55, %p16;
	ld.global.f32 	%f58, [%rd10+20];
	setp.le.f32 	%p17, %f57, %f58;
	selp.f32 	%f59, %f58, %f57, %p17;
	ld.global.f32 	%f60, [%rd10+24];
	setp.le.f32 	%p18, %f59, %f60;
	selp.f32 	%f61, %f60, %f59, %p18;
	ld.global.f32 	%f62, [%rd10+28];
	setp.le.f32 	%p19, %f61, %f62;
	selp.f32 	%f373, %f62, %f61, %p19;
	add.s32 	%r113, %r113, 16;
	add.s32 	%r112, %r112, 16;
	setp.eq.s32 	%p20, %r113, 0;
	@%p20 bra 	$L__BB1_5;
	bra.uni 	$L__BB1_4;
$L__BB1_5:
	setp.eq.s32 	%p21, %r3, 0;
	@%p21 bra 	$L__BB1_14;
	and.b32  	%r7, %r58, 7;
	setp.lt.u32 	%p22, %r3, 8;
	@%p22 bra 	$L__BB1_8;
	add.s32 	%r67, %r107, %r2;
	mul.wide.s32 	%rd11, %r67, 4;
	add.s64 	%rd12, %rd1, %rd11;
	ld.global.f32 	%f64, [%rd12];
	setp.le.f32 	%p23, %f373, %f64;
	selp.f32 	%f65, %f64, %f373, %p23;
	ld.global.f32 	%f66, [%rd12+4];
	setp.le.f32 	%p24, %f65, %f66;
	selp.f32 	%f67, %f66, %f65, %p24;
	ld.global.f32 	%f68, [%rd12+8];
	setp.le.f32 	%p25, %f67, %f68;
	selp.f32 	%f69, %f68, %f67, %p25;
	ld.global.f32 	%f70, [%rd12+12];
	setp.le.f32 	%p26, %f69, %f70;
	selp.f32 	%f71, %f70, %f69, %p26;
	ld.global.f32 	%f72, [%rd12+16];
	setp.le.f32 	%p27, %f71, %f72;
	selp.f32 	%f73, %f72, %f71, %p27;
	ld.global.f32 	%f74, [%rd12+20];
	setp.le.f32 	%p28, %f73, %f74;
	selp.f32 	%f75, %f74, %f73, %p28;
	ld.global.f32 	%f76, [%rd12+24];
	setp.le.f32 	%p29, %f75, %f76;
	selp.f32 	%f77, %f76, %f75, %p29;
	ld.global.f32 	%f78, [%rd12+28];
	setp.le.f32 	%p30, %f77, %f78;
	selp.f32 	%f373, %f78, %f77, %p30;
	add.s32 	%r107, %r107, 8;
$L__BB1_8:
	setp.eq.s32 	%p31, %r7, 0;
	@%p31 bra 	$L__BB1_14;
	and.b32  	%r10, %r58, 3;
	setp.lt.u32 	%p32, %r7, 4;
	@%p32 bra 	$L__BB1_11;
	add.s32 	%r68, %r107, %r2;
	mul.wide.s32 	%rd13, %r68, 4;
	add.s64 	%rd14, %rd1, %rd13;
	ld.global.f32 	%f80, [%rd14];
	setp.le.f32 	%p33, %f373, %f80;
	selp.f32 	%f81, %f80, %f373, %p33;
	ld.global.f32 	%f82, [%rd14+4];
	setp.le.f32 	%p34, %f81, %f82;
	selp.f32 	%f83, %f82, %f81, %p34;
	ld.global.f32 	%f84, [%rd14+8];
	setp.le.f32 	%p35, %f83, %f84;
	selp.f32 	%f85, %f84, %f83, %p35;
	ld.global.f32 	%f86, [%rd14+12];
	setp.le.f32 	%p36, %f85, %f86;
	selp.f32 	%f373, %f86, %f85, %p36;
	add.s32 	%r107, %r107, 4;
$L__BB1_11:
	setp.eq.s32 	%p37, %r10, 0;
	@%p37 bra 	$L__BB1_14;
	add.s32 	%r111, %r107, %r2;
	neg.s32 	%r110, %r10;
$L__BB1_13:
	.pragma "nounroll";
	mul.wide.s32 	%rd15, %r111, 4;
	add.s64 	%rd16, %rd1, %rd15;
	ld.global.f32 	%f87, [%rd16];
	setp.le.f32 	%p38, %f373, %f87;
	selp.f32 	%f373, %f87, %f373, %p38;
	add.s32 	%r111, %r111, 1;
	add.s32 	%r110, %r110, 1;
	setp.ne.s32 	%p39, %r110, 0;
	@%p39 bra 	$L__BB1_13;
$L__BB1_14:
	setp.lt.s32 	%p40, %r58, 1;
	mov.f32 	%f381, 0f00000000;
	@%p40 bra 	$L__BB1_26;
	mul.lo.s32 	%r19, %r58, %r1;
	div.rn.f32 	%f12, %f373, %f27;
	and.b32  	%r20, %r58, 7;
	setp.lt.u32 	%p41, %r58, 8;
	mov.f32 	%f381, 0f00000000;
	mov.b32 	%r114, 0;
	@%p41 bra 	$L__BB1_18;
	and.b32  	%r114, %r58, 2147483640;
	neg.s32 	%r118, %r114;
	add.s64 	%rd4, %rd1, 16;
	add.s64 	%rd5, %rd2, 16;
	mov.f32 	%f381, 0f00000000;
	mov.u32 	%r117, %r19;
$L__BB1_17:
	.pragma "nounroll";
	mul.wide.s32 	%rd17, %r117, 4;
	add.s64 	%rd18, %rd4, %rd17;
	add.s64 	%rd19, %rd5, %rd17;
	ld.global.f32 	%f92, [%rd18+-16];
	div.rn.f32 	%f93, %f92, %f27;
	sub.f32 	%f94, %f93, %f12;
	fma.rn.f32 	%f95, %f94, 0f3BBB989D, 0f3F000000;
	cvt.sat.f32.f32 	%f96, %f95;
	mov.f32 	%f97, 0f4B400001;
	mov.f32 	%f98, 0f437C0000;
	fma.rm.f32 	%f99, %f96, %f98, %f97;
	add.f32 	%f100, %f99, 0fCB40007F;
	neg.f32 	%f101, %f100;
	fma.rn.f32 	%f102, %f94, 0f3FB8AA3B, %f101;
	fma.rn.f32 	%f103, %f94, 0f32A57060, %f102;
	mov.b32 	%r70, %f99;
	shl.b32 	%r71, %r70, 23;
	mov.b32 	%f104, %r71;
	ex2.approx.ftz.f32 	%f105, %f103;
	mul.f32 	%f106, %f105, %f104;
	add.f32 	%f107, %f381, %f106;
	st.global.f32 	[%rd19+-16], %f106;
	ld.global.f32 	%f108, [%rd18+-12];
	div.rn.f32 	%f109, %f108, %f27;
	sub.f32 	%f110, %f109, %f12;
	fma.rn.f32 	%f111, %f110, 0f3BBB989D, 0f3F000000;
	cvt.sat.f32.f32 	%f112, %f111;
	fma.rm.f32 	%f113, %f112, %f98, %f97;
	add.f32 	%f114, %f113, 0fCB40007F;
	neg.f32 	%f115, %f114;
	fma.rn.f32 	%f116, %f110, 0f3FB8AA3B, %f115;
	fma.rn.f32 	%f117, %f110, 0f32A57060, %f116;
	mov.b32 	%r72, %f113;
	shl.b32 	%r73, %r72, 23;
	mov.b32 	%f118, %r73;
	ex2.approx.ftz.f32 	%f119, %f117;
	mul.f32 	%f120, %f119, %f118;
	add.f32 	%f121, %f107, %f120;
	st.global.f32 	[%rd19+-12], %f120;
	ld.global.f32 	%f122, [%rd18+-8];
	div.rn.f32 	%f123, %f122, %f27;
	sub.f32 	%f124, %f123, %f12;
	fma.rn.f32 	%f125, %f124, 0f3BBB989D, 0f3F000000;
	cvt.sat.f32.f32 	%f126, %f125;
	fma.rm.f32 	%f127, %f126, %f98, %f97;
	add.f32 	%f128, %f127, 0fCB40007F;
	neg.f32 	%f129, %f128;
	fma.rn.f32 	%f130, %f124, 0f3FB8AA3B, %f129;
	fma.rn.f32 	%f131, %f124, 0f32A57060, %f130;
	mov.b32 	%r74, %f127;
	shl.b32 	%r75, %r74, 23;
	mov.b32 	%f132, %r75;
	ex2.approx.ftz.f32 	%f133, %f131;
	mul.f32 	%f134, %f133, %f132;
	add.f32 	%f135, %f121, %f134;
	st.global.f32 	[%rd19+-8], %f134;
	ld.global.f32 	%f136, [%rd18+-4];
	div.rn.f32 	%f137, %f136, %f27;
	sub.f32 	%f138, %f137, %f12;
	fma.rn.f32 	%f139, %f138, 0f3BBB989D, 0f3F000000;
	cvt.sat.f32.f32 	%f140, %f139;
	fma.rm.f32 	%f141, %f140, %f98, %f97;
	add.f32 	%f142, %f141, 0fCB40007F;
	neg.f32 	%f143, %f142;
	fma.rn.f32 	%f144, %f138, 0f3FB8AA3B, %f143;
	fma.rn.f32 	%f145, %f138, 0f32A57060, %f144;
	mov.b32 	%r76, %f141;
	shl.b32 	%r77, %r76, 23;
	mov.b32 	%f146, %r77;
	ex2.approx.ftz.f32 	%f147, %f145;
	mul.f32 	%f148, %f147, %f146;
	add.f32 	%f149, %f135, %f148;
	st.global.f32 	[%rd19+-4], %f148;
	ld.global.f32 	%f150, [%rd18];
	div.rn.f32 	%f151, %f150, %f27;
	sub.f32 	%f152, %f151, %f12;
	fma.rn.f32 	%f153, %f152, 0f3BBB989D, 0f3F000000;
	cvt.sat.f32.f32 	%f154, %f153;
	fma.rm.f32 	%f155, %f154, %f98, %f97;
	add.f32 	%f156, %f155, 0fCB40007F;
	neg.f32 	%f157, %f156;
	fma.rn.f32 	%f158, %f152, 0f3FB8AA3B, %f157;
	fma.rn.f32 	%f159, %f152, 0f32A57060, %f158;
	mov.b32 	%r78, %f155;
	shl.b32 	%r79, %r78, 23;
	mov.b32 	%f160, %r79;
	ex2.approx.ftz.f32 	%f161, %f159;
	mul.f32 	%f162, %f161, %f160;
	add.f32 	%f163, %f149, %f162;
	st.global.f32 	[%rd19], %f162;
	ld.global.f32 	%f164, [%rd18+4];
	div.rn.f32 	%f165, %f164, %f27;
	sub.f32 	%f166, %f165, %f12;
	fma.rn.f32 	%f167, %f166, 0f3BBB989D, 0f3F000000;
	cvt.sat.f32.f32 	%f168, %f167;
	fma.rm.f32 	%f169, %f168, %f98, %f97;
	add.f32 	%f170, %f169, 0fCB40007F;
	neg.f32 	%f171, %f170;
	fma.rn.f32 	%f172, %f166, 0f3FB8AA3B, %f171;
	fma.rn.f32 	%f173, %f166, 0f32A57060, %f172;
	mov.b32 	%r80, %f169;
	shl.b32 	%r81, %r80, 23;
	mov.b32 	%f174, %r81;
	ex2.approx.ftz.f32 	%f175, %f173;
	mul.f32 	%f176, %f175, %f174;
	add.f32 	%f177, %f163, %f176;
	st.global.f32 	[%rd19+4], %f176;
	ld.global.f32 	%f178, [%rd18+8];
	div.rn.f32 	%f179, %f178, %f27;
	sub.f32 	%f180, %f179, %f12;
	fma.rn.f32 	%f181, %f180, 0f3BBB989D, 0f3F000000;
	cvt.sat.f32.f32 	%f182, %f181;
	fma.rm.f32 	%f183, %f182, %f98, %f97;
	add.f32 	%f184, %f183, 0fCB40007F;
	neg.f32 	%f185, %f184;
	fma.rn.f32 	%f186, %f180, 0f3FB8AA3B, %f185;
	fma.rn.f32 	%f187, %f180, 0f32A57060, %f186;
	mov.b32 	%r82, %f183;
	shl.b32 	%r83, %r82, 23;
	mov.b32 	%f188, %r83;
	ex2.approx.ftz.f32 	%f189, %f187;
	mul.f32 	%f190, %f189, %f188;
	add.f32 	%f191, %f177, %f190;
	st.global.f32 	[%rd19+8], %f190;
	ld.global.f32 	%f192, [%rd18+12];
	div.rn.f32 	%f193, %f192, %f27;
	sub.f32 	%f194, %f193, %f12;
	fma.rn.f32 	%f195, %f194, 0f3BBB989D, 0f3F000000;
	cvt.sat.f32.f32 	%f196, %f195;
	fma.rm.f32 	%f197, %f196, %f98, %f97;
	add.f32 	%f198, %f197, 0fCB40007F;
	neg.f32 	%f199, %f198;
	fma.rn.f32 	%f200, %f194, 0f3FB8AA3B, %f199;
	fma.rn.f32 	%f201, %f194, 0f32A57060, %f200;
	mov.b32 	%r84, %f197;
	shl.b32 	%r85, %r84, 23;
	mov.b32 	%f202, %r85;
	ex2.approx.ftz.f32 	%f203, %f201;
	mul.f32 	%f204, %f203, %f202;
	add.f32 	%f381, %f191, %f204;
	st.global.f32 	[%rd19+12], %f204;
	add.s32 	%r118, %r118, 8;
	add.s32 	%r117, %r117, 8;
	setp.eq.s32 	%p42, %r118, 0;
	@%p42 bra 	$L__BB1_18;
	bra.uni 	$L__BB1_17;
$L__BB1_18:
	setp.eq.s32 	%p43, %r20, 0;
	@%p43 bra 	$L__BB1_26;
	and.b32  	%r28, %r58, 3;
	setp.lt.u32 	%p44, %r20, 4;
	@%p44 bra 	$L__BB1_21;
	add.s32 	%r86, %r114, %r19;
	mul.wide.s32 	%rd20, %r86, 4;
	add.s64 	%rd21, %rd1, %rd20;
	ld.global.f32 	%f206, [%rd21];
	div.rn.f32 	%f207, %f206, %f27;
	sub.f32 	%f208, %f207, %f12;
	fma.rn.f32 	%f209, %f208, 0f3BBB989D, 0f3F000000;
	cvt.sat.f32.f32 	%f210, %f209;
	mov.f32 	%f211, 0f4B400001;
	mov.f32 	%f212, 0f437C0000;
	fma.rm.f32 	%f213, %f210, %f212, %f211;
	add.f32 	%f214, %f213, 0fCB40007F;
	neg.f32 	%f215, %f214;
	fma.rn.f32 	%f216, %f208, 0f3FB8AA3B, %f215;
	fma.rn.f32 	%f217, %f208, 0f32A57060, %f216;
	mov.b32 	%r87, %f213;
	shl.b32 	%r88, %r87, 23;
	mov.b32 	%f218, %r88;
	ex2.approx.ftz.f32 	%f219, %f217;
	mul.f32 	%f220, %f219, %f218;
	add.f32 	%f221, %f381, %f220;
	add.s64 	%rd22, %rd2, %rd20;
	st.global.f32 	[%rd22], %f220;
	ld.global.f32 	%f222, [%rd21+4];
	div.rn.f32 	%f223, %f222, %f27;
	sub.f32 	%f224, %f223, %f12;
	fma.rn.f32 	%f225, %f224, 0f3BBB989D, 0f3F000000;
	cvt.sat.f32.f32 	%f226, %f225;
	fma.rm.f32 	%f227, %f226, %f212, %f211;
	add.f32 	%f228, %f227, 0fCB40007F;
	neg.f32 	%f229, %f228;
	fma.rn.f32 	%f230, %f224, 0f3FB8AA3B, %f229;
	fma.rn.f32 	%f231, %f224, 0f32A57060, %f230;
	mov.b32 	%r89, %f227;
	shl.b32 	%r90, %r89, 23;
	mov.b32 	%f232, %r90;
	ex2.approx.ftz.f32 	%f233, %f231;
	mul.f32 	%f234, %f233, %f232;
	add.f32 	%f235, %f221, %f234;
	st.global.f32 	[%rd22+4], %f234;
	ld.global.f32 	%f236, [%rd21+8];
	div.rn.f32 	%f237, %f236, %f27;
	sub.f32 	%f238, %f237, %f12;
	fma.rn.f32 	%f239, %f238, 0f3BBB989D, 0f3F000000;
	cvt.sat.f32.f32 	%f240, %f239;
	fma.rm.f32 	%f241, %f240, %f212, %f211;
	add.f32 	%f242, %f241, 0fCB40007F;
	neg.f32 	%f243, %f242;
	fma.rn.f32 	%f244, %f238, 0f3FB8AA3B, %f243;
	fma.rn.f32 	%f245, %f238, 0f32A57060, %f244;
	mov.b32 	%r91, %f241;
	shl.b32 	%r92, %r91, 23;
	mov.b32 	%f246, %r92;
	ex2.approx.ftz.f32 	%f247, %f245;
	mul.f32 	%f248, %f247, %f246;
	add.f32 	%f249, %f235, %f248;
	st.global.f32 	[%rd22+8], %f248;
	ld.global.f32 	%f250, [%rd21+12];
	div.rn.f32 	%f251, %f250, %f27;
	sub.f32 	%f252, %f251, %f12;
	fma.rn.f32 	%f253, %f252, 0f3BBB989D, 0f3F000000;
	cvt.sat.f32.f32 	%f254, %f253;
	fma.rm.f32 	%f255, %f254, %f212, %f211;
	add.f32 	%f256, %f255, 0fCB40007F;
	neg.f32 	%f257, %f256;
	fma.rn.f32 	%f258, %f252, 0f3FB8AA3B, %f257;
	fma.rn.f32 	%f259, %f252, 0f32A57060, %f258;
	mov.b32 	%r93, %f255;
	shl.b32 	%r94, %r93, 23;
	mov.b32 	%f260, %r94;
	ex2.approx.ftz.f32 	%f261, %f259;
	mul.f32 	%f262, %f261, %f260;
	add.f32 	%f381, %f249, %f262;
	st.global.f32 	[%rd22+12], %f262;
	add.s32 	%r114, %r114, 4;
$L__BB1_21:
	setp.eq.s32 	%p45, %r28, 0;
	@%p45 bra 	$L__BB1_26;
	setp.eq.s32 	%p46, %r28, 1;
	@%p46 bra 	$L__BB1_24;
	add.s32 	%r95, %r114, %r19;
	mul.wide.s32 	%rd23, %r95, 4;
	add.s64 	%rd24, %rd1, %rd23;
	ld.global.f32 	%f264, [%rd24];
	div.rn.f32 	%f265, %f264, %f27;
	sub.f32 	%f266, %f265, %f12;
	fma.rn.f32 	%f267, %f266, 0f3BBB989D, 0f3F000000;
	cvt.sat.f32.f32 	%f268, %f267;
	mov.f32 	%f269, 0f4B400001;
	mov.f32 	%f270, 0f437C0000;
	fma.rm.f32 	%f271, %f268, %f270, %f269;
	add.f32 	%f272, %f271, 0fCB40007F;
	neg.f32 	%f273, %f272;
	fma.rn.f32 	%f274, %f266, 0f3FB8AA3B, %f273;
	fma.rn.f32 	%f275, %f266, 0f32A57060, %f274;
	mov.b32 	%r96, %f271;
	shl.b32 	%r97, %r96, 23;
	mov.b32 	%f276, %r97;
	ex2.approx.ftz.f32 	%f277, %f275;
	mul.f32 	%f278, %f277, %f276;
	add.f32 	%f279, %f381, %f278;
	add.s64 	%rd25, %rd2, %rd23;
	st.global.f32 	[%rd25], %f278;
	ld.global.f32 	%f280, [%rd24+4];
	div.rn.f32 	%f281, %f280, %f27;
	sub.f32 	%f282, %f281, %f12;
	fma.rn.f32 	%f283, %f282, 0f3BBB989D, 0f3F000000;
	cvt.sat.f32.f32 	%f284, %f283;
	fma.rm.f32 	%f285, %f284, %f270, %f269;
	add.f32 	%f286, %f285, 0fCB40007F;
	neg.f32 	%f287, %f286;
	fma.rn.f32 	%f288, %f282, 0f3FB8AA3B, %f287;
	fma.rn.f32 	%f289, %f282, 0f32A57060, %f288;
	mov.b32 	%r98, %f285;
	shl.b32 	%r99, %r98, 23;
	mov.b32 	%f290, %r99;
	ex2.approx.ftz.f32 	%f291, %f289;
	mul.f32 	%f292, %f291, %f290;
	add.f32 	%f381, %f279, %f292;
	st.global.f32 	[%rd25+4], %f292;
	add.s32 	%r114, %r114, 2;
$L__BB1_24:
	and.b32  	%r100, %r58, 1;
	setp.eq.b32 	%p47, %r100, 1;
	not.pred 	%p48, %p47;
	@%p48 bra 	$L__BB1_26;
	add.s32 	%r101, %r114, %r19;
	mul.wide.s32 	%rd26, %r101, 4;
	add.s64 	%rd27, %rd1, %rd26;
	ld.global.f32 	%f293, [%rd27];
	div.rn.f32 	%f294, %f293, %f27;
	sub.f32 	%f295, %f294, %f12;
	fma.rn.f32 	%f296, %f295, 0f3BBB989D, 0f3F000000;
	cvt.sat.f32.f32 	%f297, %f296;
	mov.f32 	%f298, 0f4B400001;
	mov.f32 	%f299, 0f437C0000;
	fma.rm.f32 	%f300, %f297, %f299, %f298;
	add.f32 	%f301, %f300, 0fCB40007F;
	neg.f32 	%f302, %f301;
	fma.rn.f32 	%f303, %f295, 0f3FB8AA3B, %f302;
	fma.rn.f32 	%f304, %f295, 0f32A57060, %f303;
	mov.b32 	%r102, %f300;
	shl.b32 	%r103, %r102, 23;
	mov.b32 	%f305, %r103;
	ex2.approx.ftz.f32 	%f306, %f304;
	mul.f32 	%f307, %f306, %f305;
	add.f32 	%f381, %f381, %f307;
	add.s64 	%rd28, %rd2, %rd26;
	st.global.f32 	[%rd28], %f307;
$L__BB1_26:
	setp.lt.s32 	%p49, %r58, 1;
	@%p49 bra 	$L__BB1_39;
	mul.lo.s32 	%r33, %r58, %r1;
	and.b32  	%r34, %r58, 15;
	setp.lt.u32 	%p50, %r58, 16;
	mov.b32 	%r121, 0;
	@%p50 bra 	$L__BB1_30;
	and.b32  	%r121, %r58, 2147483632;
	neg.s32 	%r120, %r121;
	add.s64 	%rd6, %rd2, 32;
	mov.u32 	%r119, %r33;
$L__BB1_29:
	.pragma "nounroll";
	mul.wide.s32 	%rd29, %r119, 4;
	add.s64 	%rd30, %rd6, %rd29;
	ld.global.f32 	%f308, [%rd30+-32];
	div.rn.f32 	%f309, %f308, %f381;
	st.global.f32 	[%rd30+-32], %f309;
	ld.global.f32 	%f310, [%rd30+-28];
	div.rn.f32 	%f311, %f310, %f381;
	st.global.f32 	[%rd30+-28], %f311;
	ld.global.f32 	%f312, [%rd30+-24];
	div.rn.f32 	%f313, %f312, %f381;
	st.global.f32 	[%rd30+-24], %f313;
	ld.global.f32 	%f314, [%rd30+-20];
	div.rn.f32 	%f315, %f314, %f381;
	st.global.f32 	[%rd30+-20], %f315;
	ld.global.f32 	%f316, [%rd30+-16];
	div.rn.f32 	%f317, %f316, %f381;
	st.global.f32 	[%rd30+-16], %f317;
	ld.global.f32 	%f318, [%rd30+-12];
	div.rn.f32 	%f319, %f318, %f381;
	st.global.f32 	[%rd30+-12], %f319;
	ld.global.f32 	%f320, [%rd30+-8];
	div.rn.f32 	%f321, %f320, %f381;
	st.global.f32 	[%rd30+-8], %f321;
	ld.global.f32 	%f322, [%rd30+-4];
	div.rn.f32 	%f323, %f322, %f381;
	st.global.f32 	[%rd30+-4], %f323;
	ld.global.f32 	%f324, [%rd30];
	div.rn.f32 	%f325, %f324, %f381;
	st.global.f32 	[%rd30], %f325;
	ld.global.f32 	%f326, [%rd30+4];
	div.rn.f32 	%f327, %f326, %f381;
	st.global.f32 	[%rd30+4], %f327;
	ld.global.f32 	%f328, [%rd30+8];
	div.rn.f32 	%f329, %f328, %f381;
	st.global.f32 	[%rd30+8], %f329;
	ld.global.f32 	%f330, [%rd30+12];
	div.rn.f32 	%f331, %f330, %f381;
	st.global.f32 	[%rd30+12], %f331;
	ld.global.f32 	%f332, [%rd30+16];
	div.rn.f32 	%f333, %f332, %f381;
	st.global.f32 	[%rd30+16], %f333;
	ld.global.f32 	%f334, [%rd30+20];
	div.rn.f32 	%f335, %f334, %f381;
	st.global.f32 	[%rd30+20], %f335;
	ld.global.f32 	%f336, [%rd30+24];
	div.rn.f32 	%f337, %f336, %f381;
	st.global.f32 	[%rd30+24], %f337;
	ld.global.f32 	%f338, [%rd30+28];
	div.rn.f32 	%f339, %f338, %f381;
	st.global.f32 	[%rd30+28], %f339;
	add.s32 	%r120, %r120, 16;
	add.s32 	%r119, %r119, 16;
	setp.ne.s32 	%p51, %r120, 0;
	@%p51 bra 	$L__BB1_29;
$L__BB1_30:
	setp.eq.s32 	%p52, %r34, 0;
	@%p52 bra 	$L__BB1_39;
	and.b32  	%r46, %r58, 7;
	setp.lt.u32 	%p53, %r34, 8;
	@%p53 bra 	$L__BB1_33;
	add.s32 	%r105, %r121, %r33;
	mul.wide.s32 	%rd31, %r105, 4;
	add.s64 	%rd32, %rd2, %rd31;
	ld.global.f32 	%f340, [%rd32];
	div.rn.f32 	%f341, %f340, %f381;
	st.global.f32 	[%rd32], %f341;
	ld.global.f32 	%f342, [%rd32+4];
	div.rn.f32 	%f343, %f342, %f381;
	st.global.f32 	[%rd32+4], %f343;
	ld.global.f32 	%f344, [%rd32+8];
	div.rn.f32 	%f345, %f344, %f381;
	st.global.f32 	[%rd32+8], %f345;
	ld.global.f32 	%f346, [%rd32+12];
	div.rn.f32 	%f347, %f346, %f381;
	st.global.f32 	[%rd32+12], %f347;
	ld.global.f32 	%f348, [%rd32+16];
	div.rn.f32 	%f349, %f348, %f381;
	st.global.f32 	[%rd32+16], %f349;
	ld.global.f32 	%f350, [%rd32+20];
	div.rn.f32 	%f351, %f350, %f381;
	st.global.f32 	[%rd32+20], %f351;
	ld.global.f32 	%f352, [%rd32+24];
	div.rn.f32 	%f353, %f352, %f381;
	st.global.f32 	[%rd32+24], %f353;
	ld.global.f32 	%f354, [%rd32+28];
	div.rn.f32 	%f355, %f354, %f381;
	st.global.f32 	[%rd32+28], %f355;
	add.s32 	%r121, %r121, 8;
$L__BB1_33:
	setp.eq.s32 	%p54, %r46, 0;
	@%p54 bra 	$L__BB1_39;
	and.b32  	%r49, %r58, 3;
	setp.lt.u32 	%p55, %r46, 4;
	@%p55 bra 	$L__BB1_36;
	add.s32 	%r106, %r121, %r33;
	mul.wide.s32 	%rd33, %r106, 4;
	add.s64 	%rd34, %rd2, %rd33;
	ld.global.f32 	%f356, [%rd34];
	div.rn.f32 	%f357, %f356, %f381;
	st.global.f32 	[%rd34], %f357;
	ld.global.f32 	%f358, [%rd34+4];
	div.rn.f32 	%f359, %f358, %f381;
	st.global.f32 	[%rd34+4], %f359;
	ld.global.f32 	%f360, [%rd34+8];
	div.rn.f32 	%f361, %f360, %f381;
	st.global.f32 	[%rd34+8], %f361;
	ld.global.f32 	%f362, [%rd34+12];
	div.rn.f32 	%f363, %f362, %f381;
	st.global.f32 	[%rd34+12], %f363;
	add.s32 	%r121, %r121, 4;
$L__BB1_36:
	setp.eq.s32 	%p56, %r49, 0;
	@%p56 bra 	$L__BB1_39;
	add.s32 	%r125, %r121, %r33;
	neg.s32 	%r124, %r49;
$L__BB1_38:
	.pragma "nounroll";
	mul.wide.s32 	%rd35, %r125, 4;
	add.s64 	%rd36, %rd2, %rd35;
	ld.global.f32 	%f364, [%rd36];
	div.rn.f32 	%f365, %f364, %f381;
	st.global.f32 	[%rd36], %f365;
	add.s32 	%r125, %r125, 1;
	add.s32 	%r124, %r124, 1;
	setp.ne.s32 	%p57, %r124, 0;
	@%p57 bra 	$L__BB1_38;
$L__BB1_39:
	ret;

}
	// .globl	log_softmax
.visible .entry log_softmax(
	.param .u64 .ptr .align 1 log_softmax_param_0,
	.param .u64 .ptr .align 1 log_softmax_param_1,
	.param .u32 log_softmax_param_2,
	.param .u32 log_softmax_param_3
)
{
	.reg .pred 	%p<61>;
	.reg .b32 	%r<130>;
	.reg .b32 	%f<372>;
	.reg .b64 	%rd<37>;

	ld.param.u64 	%rd7, [log_softmax_param_0];
	ld.param.u64 	%rd8, [log_softmax_param_1];
	ld.param.u32 	%r59, [log_softmax_param_2];
	ld.param.u32 	%r58, [log_softmax_param_3];
	cvta.to.global.u64 	%rd1, %rd7;
	cvta.to.global.u64 	%rd2, %rd8;
	mov.u32 	%r60, %ctaid.x;
	mov.u32 	%r61, %ctaid.y;
	mov.u32 	%r62, %nctaid.x;
	mad.lo.s32 	%r63, %r61, %r62, %r60;
	mov.u32 	%r64, %ntid.x;
	mov.u32 	%r65, %tid.x;
	mad.lo.s32 	%r1, %r63, %r64, %r65;
	setp.ge.s32 	%p1, %r1, %r59;
	@%p1 bra 	$L__BB2_39;
	setp.lt.s32 	%p2, %r58, 1;
	mov.f32 	%f362, 0fFF7FFFFF;
	@%p2 bra 	$L__BB2_14;
	mul.lo.s32 	%r2, %r58, %r1;
	and.b32  	%r3, %r58, 15;
	setp.lt.u32 	%p3, %r58, 16;
	mov.f32 	%f362, 0fFF7FFFFF;
	mov.b32 	%r111, 0;
	@%p3 bra 	$L__BB2_5;
	and.b32  	%r111, %r58, 2147483632;
	neg.s32 	%r117, %r111;
	add.s64 	%rd3, %rd1, 32;
	mov.f32 	%f362, 0fFF7FFFFF;
	mov.u32 	%r116, %r2;
$L__BB2_4:
	.pragma "nounroll";
	mul.wide.s32 	%rd9, %r116, 4;
	add.s64 	%rd10, %rd3, %rd9;
	ld.global.f32 	%f31, [%rd10+-32];
	setp.le.f32 	%p4, %f362, %f31;
	selp.f32 	%f32, %f31, %f362, %p4;
	ld.global.f32 	%f33, [%rd10+-28];
	setp.le.f32 	%p5, %f32, %f33;
	selp.f32 	%f34, %f33, %f32, %p5;
	ld.global.f32 	%f35, [%rd10+-24];
	setp.le.f32 	%p6, %f34, %f35;
	selp.f32 	%f36, %f35, %f34, %p6;
	ld.global.f32 	%f37, [%rd10+-20];
	setp.le.f32 	%p7, %f36, %f37;
	selp.f32 	%f38, %f37, %f36, %p7;
	ld.global.f32 	%f39, [%rd10+-16];
	setp.le.f32 	%p8, %f38, %f39;
	selp.f32 	%f40, %f39, %f38, %p8;
	ld.global.f32 	%f41, [%rd10+-12];
	setp.le.f32 	%p9, %f40, %f41;
	selp.f32 	%f42, %f41, %f40, %p9;
	ld.global.f32 	%f43, [%rd10+-8];
	setp.le.f32 	%p10, %f42, %f43;
	selp.f32 	%f44, %f43, %f42, %p10;
	ld.global.f32 	%f45, [%rd10+-4];
	setp.le.f32 	%p11, %f44, %f45;
	selp.f32 	%f46, %f45, %f44, %p11;
	ld.global.f32 	%f47, [%rd10];
	setp.le.f32 	%p12, %f46, %f47;
	selp.f32 	%f48, %f47, %f46, %p12;
	ld.global.f32 	%f49, [%rd10+4];
	setp.le.f32 	%p13, %f48, %f49;
	selp.f32 	%f50, %f49, %f48, %p13;
	ld.global.f32 	%f51, [%rd10+8];
	setp.le.f32 	%p14, %f50, %f51;
	selp.f32 	%f52, %f51, %f50, %p14;
	ld.global.f32 	%f53, [%rd10+12];
	setp.le.f32 	%p15, %f52, %f53;
	selp.f32 	%f54, %f53, %f52, %p15;
	ld.global.f32 	%f55, [%rd10+16];
	setp.le.f32 	%p16, %f54, %f55;
	selp.f32 	%f56, %f55, %f54, %p16;
	ld.global.f32 	%f57, [%rd10+20];
	setp.le.f32 	%p17, %f56, %f57;
	selp.f32 	%f58, %f57, %f56, %p17;
	ld.global.f32 	%f59, [%rd10+24];
	setp.le.f32 	%p18, %f58, %f59;
	selp.f32 	%f60, %f59, %f58, %p18;
	ld.global.f32 	%f61, [%rd10+28];
	setp.le.f32 	%p19, %f60, %f61;
	selp.f32 	%f362, %f61, %f60, %p19;
	add.s32 	%r117, %r117, 16;
	add.s32 	%r116, %r116, 16;
	setp.eq.s32 	%p20, %r117, 0;
	@%p20 bra 	$L__BB2_5;
	bra.uni 	$L__BB2_4;
$L__BB2_5:
	setp.eq.s32 	%p21, %r3, 0;
	@%p21 bra 	$L__BB2_14;
	and.b32  	%r7, %r58, 7;
	setp.lt.u32 	%p22, %r3, 8;
	@%p22 bra 	$L__BB2_8;
	add.s32 	%r67, %r111, %r2;
	mul.wide.s32 	%rd11, %r67, 4;
	add.s64 	%rd12, %rd1, %rd11;
	ld.global.f32 	%f63, [%rd12];
	setp.le.f32 	%p23, %f362, %f63;
	selp.f32 	%f64, %f63, %f362, %p23;
	ld.global.f32 	%f65, [%rd12+4];
	setp.le.f32 	%p24, %f64, %f65;
	selp.f32 	%f66, %f65, %f64, %p24;
	ld.global.f32 	%f67, [%rd12+8];
	setp.le.f32 	%p25, %f66, %f67;
	selp.f32 	%f68, %f67, %f66, %p25;
	ld.global.f32 	%f69, [%rd12+12];
	setp.le.f32 	%p26, %f68, %f69;
	selp.f32 	%f70, %f69, %f68, %p26;
	ld.global.f32 	%f71, [%rd12+16];
	setp.le.f32 	%p27, %f70, %f71;
	selp.f32 	%f72, %f71, %f70, %p27;
	ld.global.f32 	%f73, [%rd12+20];
	setp.le.f32 	%p28, %f72, %f73;
	selp.f32 	%f74, %f73, %f72, %p28;
	ld.global.f32 	%f75, [%rd12+24];
	setp.le.f32 	%p29, %f74, %f75;
	selp.f32 	%f76, %f75, %f74, %p29;
	ld.global.f32 	%f77, [%rd12+28];
	setp.le.f32 	%p30, %f76, %f77;
	selp.f32 	%f362, %f77, %f76, %p30;
	add.s32 	%r111, %r111, 8;
$L__BB2_8:
	setp.eq.s32 	%p31, %r7, 0;
	@%p31 bra 	$L__BB2_14;
	and.b32  	%r10, %r58, 3;
	setp.lt.u32 	%p32, %r7, 4;
	@%p32 bra 	$L__BB2_11;
	add.s32 	%r68, %r111, %r2;
	mul.wide.s32 	%rd13, %r68, 4;
	add.s64 	%rd14, %rd1, %rd13;
	ld.global.f32 	%f79, [%rd14];
	setp.le.f32 	%p33, %f362, %f79;
	selp.f32 	%f80, %f79, %f362, %p33;
	ld.global.f32 	%f81, [%rd14+4];
	setp.le.f32 	%p34, %f80, %f81;
	selp.f32 	%f82, %f81, %f80, %p34;
	ld.global.f32 	%f83, [%rd14+8];
	setp.le.f32 	%p35, %f82, %f83;
	selp.f32 	%f84, %f83, %f82, %p35;
	ld.global.f32 	%f85, [%rd14+12];
	setp.le.f32 	%p36, %f84, %f85;
	selp.f32 	%f362, %f85, %f84, %p36;
	add.s32 	%r111, %r111, 4;
$L__BB2_11:
	setp.eq.s32 	%p37, %r10, 0;
	@%p37 bra 	$L__BB2_14;
	add.s32 	%r115, %r111, %r2;
	neg.s32 	%r114, %r10;
$L__BB2_13:
	.pragma "nounroll";
	mul.wide.s32 	%rd15, %r115, 4;
	add.s64 	%rd16, %rd1, %rd15;
	ld.global.f32 	%f86, [%rd16];
	setp.le.f32 	%p38, %f362, %f86;
	selp.f32 	%f362, %f86, %f362, %p38;
	add.s32 	%r115, %r115, 1;
	add.s32 	%r114, %r114, 1;
	setp.ne.s32 	%p39, %r114, 0;
	@%p39 bra 	$L__BB2_13;
$L__BB2_14:
	setp.lt.s32 	%p40, %r58, 1;
	mov.f32 	%f370, 0f00000000;
	@%p40 bra 	$L__BB2_26;
	mul.lo.s32 	%r19, %r58, %r1;
	and.b32  	%r20, %r58, 7;
	setp.lt.u32 	%p41, %r58, 8;
	mov.f32 	%f370, 0f00000000;
	mov.b32 	%r118, 0;
	@%p41 bra 	$L__BB2_18;
	and.b32  	%r118, %r58, 2147483640;
	neg.s32 	%r122, %r118;
	add.s64 	%rd4, %rd1, 16;
	add.s64 	%rd5, %rd2, 16;
	mov.f32 	%f370, 0f00000000;
	mov.u32 	%r121, %r19;
$L__BB2_17:
	.pragma "nounroll";
	mul.wide.s32 	%rd17, %r121, 4;
	add.s64 	%rd18, %rd4, %rd17;
	add.s64 	%rd19, %rd5, %rd17;
	ld.global.f32 	%f91, [%rd18+-16];
	sub.f32 	%f92, %f91, %f362;
	fma.rn.f32 	%f93, %f92, 0f3BBB989D, 0f3F000000;
	cvt.sat.f32.f32 	%f94, %f93;
	mov.f32 	%f95, 0f4B400001;
	mov.f32 	%f96, 0f437C0000;
	fma.rm.f32 	%f97, %f94, %f96, %f95;
	add.f32 	%f98, %f97, 0fCB40007F;
	neg.f32 	%f99, %f98;
	fma.rn.f32 	%f100, %f92, 0f3FB8AA3B, %f99;
	fma.rn.f32 	%f101, %f92, 0f32A57060, %f100;
	mov.b32 	%r70, %f97;
	shl.b32 	%r71, %r70, 23;
	mov.b32 	%f102, %r71;
	ex2.approx.ftz.f32 	%f103, %f101;
	fma.rn.f32 	%f104, %f103, %f102, %f370;
	st.global.f32 	[%rd19+-16], %f92;
	ld.global.f32 	%f105, [%rd18+-12];
	sub.f32 	%f106, %f105, %f362;
	fma.rn.f32 	%f107, %f106, 0f3BBB989D, 0f3F000000;
	cvt.sat.f32.f32 	%f108, %f107;
	fma.rm.f32 	%f109, %f108, %f96, %f95;
	add.f32 	%f110, %f109, 0fCB40007F;
	neg.f32 	%f111, %f110;
	fma.rn.f32 	%f112, %f106, 0f3FB8AA3B, %f111;
	fma.rn.f32 	%f113, %f106, 0f32A57060, %f112;
	mov.b32 	%r72, %f109;
	shl.b32 	%r73, %r72, 23;
	mov.b32 	%f114, %r73;
	ex2.approx.ftz.f32 	%f115, %f113;
	fma.rn.f32 	%f116, %f115, %f114, %f104;
	st.global.f32 	[%rd19+-12], %f106;
	ld.global.f32 	%f117, [%rd18+-8];
	sub.f32 	%f118, %f117, %f362;
	fma.rn.f32 	%f119, %f118, 0f3BBB989D, 0f3F000000;
	cvt.sat.f32.f32 	%f120, %f119;
	fma.rm.f32 	%f121, %f120, %f96, %f95;
	add.f32 	%f122, %f121, 0fCB40007F;
	neg.f32 	%f123, %f122;
	fma.rn.f32 	%f124, %f118, 0f3FB8AA3B, %f123;
	fma.rn.f32 	%f125, %f118, 0f32A57060, %f124;
	mov.b32 	%r74, %f121;
	shl.b32 	%r75, %r74, 23;
	mov.b32 	%f126, %r75;
	ex2.approx.ftz.f32 	%f127, %f125;
	fma.rn.f32 	%f128, %f127, %f126, %f116;
	st.global.f32 	[%rd19+-8], %f118;
	ld.global.f32 	%f129, [%rd18+-4];
	sub.f32 	%f130, %f129, %f362;
	fma.rn.f32 	%f131, %f130, 0f3BBB989D, 0f3F000000;
	cvt.sat.f32.f32 	%f132, %f131;
	fma.rm.f32 	%f133, %f132, %f96, %f95;
	add.f32 	%f134, %f133, 0fCB40007F;
	neg.f32 	%f135, %f134;
	fma.rn.f32 	%f136, %f130, 0f3FB8AA3B, %f135;
	fma.rn.f32 	%f137, %f130, 0f32A57060, %f136;
	mov.b32 	%r76, %f133;
	shl.b32 	%r77, %r76, 23;
	mov.b32 	%f138, %r77;
	ex2.approx.ftz.f32 	%f139, %f137;
	fma.rn.f32 	%f140, %f139, %f138, %f128;
	st.global.f32 	[%rd19+-4], %f130;
	ld.global.f32 	%f141, [%rd18];
	sub.f32 	%f142, %f141, %f362;
	fma.rn.f32 	%f143, %f142, 0f3BBB989D, 0f3F000000;
	cvt.sat.f32.f32 	%f144, %f143;
	fma.rm.f32 	%f145, %f144, %f96, %f95;
	add.f32 	%f146, %f145, 0fCB40007F;
	neg.f32 	%f147, %f146;
	fma.rn.f32 	%f148, %f142, 0f3FB8AA3B, %f147;
	fma.rn.f32 	%f149, %f142, 0f32A57060, %f148;
	mov.b32 	%r78, %f145;
	shl.b32 	%r79, %r78, 23;
	mov.b32 	%f150, %r79;
	ex2.approx.ftz.f32 	%f151, %f149;
	fma.rn.f32 	%f152, %f151, %f150, %f140;
	st.global.f32 	[%rd19], %f142;
	ld.global.f32 	%f153, [%rd18+4];
	sub.f32 	%f154, %f153, %f362;
	fma.rn.f32 	%f155, %f154, 0f3BBB989D, 0f3F000000;
	cvt.sat.f32.f32 	%f156, %f155;
	fma.rm.f32 	%f157, %f156, %f96, %f95;
	add.f32 	%f158, %f157, 0fCB40007F;
	neg.f32 	%f159, %f158;
	fma.rn.f32 	%f160, %f154, 0f3FB8AA3B, %f159;
	fma.rn.f32 	%f161, %f154, 0f32A57060, %f160;
	mov.b32 	%r80, %f157;
	shl.b32 	%r81, %r80, 23;
	mov.b32 	%f162, %r81;
	ex2.approx.ftz.f32 	%f163, %f161;
	fma.rn.f32 	%f164, %f163, %f162, %f152;
	st.global.f32 	[%rd19+4], %f154;
	ld.global.f32 	%f165, [%rd18+8];
	sub.f32 	%f166, %f165, %f362;
	fma.rn.f32 	%f167, %f166, 0f3BBB989D, 0f3F000000;
	cvt.sat.f32.f32 	%f168, %f167;
	fma.rm.f32 	%f169, %f168, %f96, %f95;
	add.f32 	%f170, %f169, 0fCB40007F;
	neg.f32 	%f171, %f170;
	fma.rn.f32 	%f172, %f166, 0f3FB8AA3B, %f171;
	fma.rn.f32 	%f173, %f166, 0f32A57060, %f172;
	mov.b32 	%r82, %f169;
	shl.b32 	%r83, %r82, 23;
	mov.b32 	%f174, %r83;
	ex2.approx.ftz.f32 	%f175, %f173;
	fma.rn.f32 	%f176, %f175, %f174, %f164;
	st.global.f32 	[%rd19+8], %f166;
	ld.global.f32 	%f177, [%rd18+12];
	sub.f32 	%f178, %f177, %f362;
	fma.rn.f32 	%f179, %f178, 0f3BBB989D, 0f3F000000;
	cvt.sat.f32.f32 	%f180, %f179;
	fma.rm.f32 	%f181, %f180, %f96, %f95;
	add.f32 	%f182, %f181, 0fCB40007F;
	neg.f32 	%f183, %f182;
	fma.rn.f32 	%f184, %f178, 0f3FB8AA3B, %f183;
	fma.rn.f32 	%f185, %f178, 0f32A57060, %f184;
	mov.b32 	%r84, %f181;
	shl.b32 	%r85, %r84, 23;
	mov.b32 	%f186, %r85;
	ex2.approx.ftz.f32 	%f187, %f185;
	fma.rn.f32 	%f370, %f187, %f186, %f176;
	st.global.f32 	[%rd19+12], %f178;
	add.s32 	%r122, %r122, 8;
	add.s32 	%r121, %r121, 8;
	setp.eq.s32 	%p42, %r122, 0;
	@%p42 bra 	$L__BB2_18;
	bra.uni 	$L__BB2_17;
$L__BB2_18:
	setp.eq.s32 	%p43, %r20, 0;
	@%p43 bra 	$L__BB2_26;
	and.b32  	%r28, %r58, 3;
	setp.lt.u32 	%p44, %r20, 4;
	@%p44 bra 	$L__BB2_21;
	add.s32 	%r86, %r118, %r19;
	mul.wide.s32 	%rd20, %r86, 4;
	add.s64 	%rd21, %rd1, %rd20;
	ld.global.f32 	%f189, [%rd21];
	sub.f32 	%f190, %f189, %f362;
	fma.rn.f32 	%f191, %f190, 0f3BBB989D, 0f3F000000;
	cvt.sat.f32.f32 	%f192, %f191;
	mov.f32 	%f193, 0f4B400001;
	mov.f32 	%f194, 0f437C0000;
	fma.rm.f32 	%f195, %f192, %f194, %f193;
	add.f32 	%f196, %f195, 0fCB40007F;
	neg.f32 	%f197, %f196;
	fma.rn.f32 	%f198, %f190, 0f3FB8AA3B, %f197;
	fma.rn.f32 	%f199, %f190, 0f32A57060, %f198;
	mov.b32 	%r87, %f195;
	shl.b32 	%r88, %r87, 23;
	mov.b32 	%f200, %r88;
	ex2.approx.ftz.f32 	%f201, %f199;
	fma.rn.f32 	%f202, %f201, %f200, %f370;
	add.s64 	%rd22, %rd2, %rd20;
	st.global.f32 	[%rd22], %f190;
	ld.global.f32 	%f203, [%rd21+4];
	sub.f32 	%f204, %f203, %f362;
	fma.rn.f32 	%f205, %f204, 0f3BBB989D, 0f3F000000;
	cvt.sat.f32.f32 	%f206, %f205;
	fma.rm.f32 	%f207, %f206, %f194, %f193;
	add.f32 	%f208, %f207, 0fCB40007F;
	neg.f32 	%f209, %f208;
	fma.rn.f32 	%f210, %f204, 0f3FB8AA3B, %f209;
	fma.rn.f32 	%f211, %f204, 0f32A57060, %f210;
	mov.b32 	%r89, %f207;
	shl.b32 	%r90, %r89, 23;
	mov.b32 	%f212, %r90;
	ex2.approx.ftz.f32 	%f213, %f211;
	fma.rn.f32 	%f214, %f213, %f212, %f202;
	st.global.f32 	[%rd22+4], %f204;
	ld.global.f32 	%f215, [%rd21+8];
	sub.f32 	%f216, %f215, %f362;
	fma.rn.f32 	%f217, %f216, 0f3BBB989D, 0f3F000000;
	cvt.sat.f32.f32 	%f218, %f217;
	fma.rm.f32 	%f219, %f218, %f194, %f193;
	add.f32 	%f220, %f219, 0fCB40007F;
	neg.f32 	%f221, %f220;
	fma.rn.f32 	%f222, %f216, 0f3FB8AA3B, %f221;
	fma.rn.f32 	%f223, %f216, 0f32A57060, %f222;
	mov.b32 	%r91, %f219;
	shl.b32 	%r92, %r91, 23;
	mov.b32 	%f224, %r92;
	ex2.approx.ftz.f32 	%f225, %f223;
	fma.rn.f32 	%f226, %f225, %f224, %f214;
	st.global.f32 	[%rd22+8], %f216;
	ld.global.f32 	%f227, [%rd21+12];
	sub.f32 	%f228, %f227, %f362;
	fma.rn.f32 	%f229, %f228, 0f3BBB989D, 0f3F000000;
	cvt.sat.f32.f32 	%f230, %f229;
	fma.rm.f32 	%f231, %f230, %f194, %f193;
	add.f32 	%f232, %f231, 0fCB40007F;
	neg.f32 	%f233, %f232;
	fma.rn.f32 	%f234, %f228, 0f3FB8AA3B, %f233;
	fma.rn.f32 	%f235, %f228, 0f32A57060, %f234;
	mov.b32 	%r93, %f231;
	shl.b32 	%r94, %r93, 23;
	mov.b32 	%f236, %r94;
	ex2.approx.ftz.f32 	%f237, %f235;
	fma.rn.f32 	%f370, %f237, %f236, %f226;
	st.global.f32 	[%rd22+12], %f228;
	add.s32 	%r118, %r118, 4;
$L__BB2_21:
	setp.eq.s32 	%p45, %r28, 0;
	@%p45 bra 	$L__BB2_26;
	setp.eq.s32 	%p46, %r28, 1;
	@%p46 bra 	$L__BB2_24;
	add.s32 	%r95, %r118, %r19;
	mul.wide.s32 	%rd23, %r95, 4;
	add.s64 	%rd24, %rd1, %rd23;
	ld.global.f32 	%f239, [%rd24];
	sub.f32 	%f240, %f239, %f362;
	fma.rn.f32 	%f241, %f240, 0f3BBB989D, 0f3F000000;
	cvt.sat.f32.f32 	%f242, %f241;
	mov.f32 	%f243, 0f4B400001;
	mov.f32 	%f244, 0f437C0000;
	fma.rm.f32 	%f245, %f242, %f244, %f243;
	add.f32 	%f246, %f245, 0fCB40007F;
	neg.f32 	%f247, %f246;
	fma.rn.f32 	%f248, %f240, 0f3FB8AA3B, %f247;
	fma.rn.f32 	%f249, %f240, 0f32A57060, %f248;
	mov.b32 	%r96, %f245;
	shl.b32 	%r97, %r96, 23;
	mov.b32 	%f250, %r97;
	ex2.approx.ftz.f32 	%f251, %f249;
	fma.rn.f32 	%f252, %f251, %f250, %f370;
	add.s64 	%rd25, %rd2, %rd23;
	st.global.f32 	[%rd25], %f240;
	ld.global.f32 	%f253, [%rd24+4];
	sub.f32 	%f254, %f253, %f362;
	fma.rn.f32 	%f255, %f254, 0f3BBB989D, 0f3F000000;
	cvt.sat.f32.f32 	%f256, %f255;
	fma.rm.f32 	%f257, %f256, %f244, %f243;
	add.f32 	%f258, %f257, 0fCB40007F;
	neg.f32 	%f259, %f258;
	fma.rn.f32 	%f260, %f254, 0f3FB8AA3B, %f259;
	fma.rn.f32 	%f261, %f254, 0f32A57060, %f260;
	mov.b32 	%r98, %f257;
	shl.b32 	%r99, %r98, 23;
	mov.b32 	%f262, %r99;
	ex2.approx.ftz.f32 	%f263, %f261;
	fma.rn.f32 	%f370, %f263, %f262, %f252;
	st.global.f32 	[%rd25+4], %f254;
	add.s32 	%r118, %r118, 2;
$L__BB2_24:
	and.b32  	%r100, %r58, 1;
	setp.eq.b32 	%p47, %r100, 1;
	not.pred 	%p48, %p47;
	@%p48 bra 	$L__BB2_26;
	add.s32 	%r101, %r118, %r19;
	mul.wide.s32 	%rd26, %r101, 4;
	add.s64 	%rd27, %rd1, %rd26;
	ld.global.f32 	%f264, [%rd27];
	sub.f32 	%f265, %f264, %f362;
	fma.rn.f32 	%f266, %f265, 0f3BBB989D, 0f3F000000;
	cvt.sat.f32.f32 	%f267, %f266;
	mov.f32 	%f268, 0f4B400001;
	mov.f32 	%f269, 0f437C0000;
	fma.rm.f32 	%f270, %f267, %f269, %f268;
	add.f32 	%f271, %f270, 0fCB40007F;
	neg.f32 	%f272, %f271;
	fma.rn.f32 	%f273, %f265, 0f3FB8AA3B, %f272;
	fma.rn.f32 	%f274, %f265, 0f32A57060, %f273;
	mov.b32 	%r102, %f270;
	shl.b32 	%r103, %r102, 23;
	mov.b32 	%f275, %r103;
	ex2.approx.ftz.f32 	%f276, %f274;
	fma.rn.f32 	%f370, %f276, %f275, %f370;
	add.s64 	%rd28, %rd2, %rd26;
	st.global.f32 	[%rd28], %f265;
$L__BB2_26:
	setp.lt.s32 	%p49, %r58, 1;
	@%p49 bra 	$L__BB2_39;
	mul.lo.s32 	%r33, %r58, %r1;
	setp.lt.f32 	%p50, %f370, 0f00800000;
	mul.f32 	%f277, %f370, 0f4B000000;
	selp.f32 	%f278, %f277, %f370, %p50;
	selp.f32 	%f279, 0fC1B80000, 0f00000000, %p50;
	mov.b32 	%r105, %f278;
	add.s32 	%r106, %r105, -1059760811;
	and.b32  	%r107, %r106, -8388608;
	sub.s32 	%r108, %r105, %r107;
	mov.b32 	%f280, %r108;
	cvt.rn.f32.s32 	%f281, %r107;
	fma.rn.f32 	%f282, %f281, 0f34000000, %f279;
	add.f32 	%f283, %f280, 0fBF800000;
	fma.rn.f32 	%f284, %f283, 0fBE055027, 0f3E1039F6;
	fma.rn.f32 	%f285, %f284, %f283, 0fBDF8CDCC;
	fma.rn.f32 	%f286, %f285, %f283, 0f3E0F2955;
	fma.rn.f32 	%f287, %f286, %f283, 0fBE2AD8B9;
	fma.rn.f32 	%f288, %f287, %f283, 0f3E4CED0B;
	fma.rn.f32 	%f289, %f288, %f283, 0fBE7FFF22;
	fma.rn.f32 	%f290, %f289, %f283, 0f3EAAAA78;
	fma.rn.f32 	%f291, %f290, %f283, 0fBF000000;
	mul.f32 	%f292, %f283, %f291;
	fma.rn.f32 	%f293, %f292, %f283, %f283;
	fma.rn.f32 	%f294, %f282, 0f3F317218, %f293;
	setp.gt.u32 	%p51, %r105, 2139095039;
	fma.rn.f32 	%f295, %f278, 0f7F800000, 0f7F800000;
	selp.f32 	%f296, %f295, %f294, %p51;
	setp.eq.f32 	%p52, %f278, 0f00000000;
	selp.f32 	%f24, 0fFF800000, %f296, %p52;
	and.b32  	%r34, %r58, 15;
	setp.lt.u32 	%p53, %r58, 16;
	mov.b32 	%r125, 0;
	@%p53 bra 	$L__BB2_30;
	and.b32  	%r125, %r58, 2147483632;
	neg.s32 	%r124, %r125;
	add.s64 	%rd6, %rd2, 32;
	mov.u32 	%r123, %r33;
$L__BB2_29:
	.pragma "nounroll";
	mul.wide.s32 	%rd29, %r123, 4;
	add.s64 	%rd30, %rd6, %rd29;
	ld.global.f32 	%f297, [%rd30+-32];
	sub.f32 	%f298, %f297, %f24;
	st.global.f32 	[%rd30+-32], %f298;
	ld.global.f32 	%f299, [%rd30+-28];
	sub.f32 	%f300, %f299, %f24;
	st.global.f32 	[%rd30+-28], %f300;
	ld.global.f32 	%f301, [%rd30+-24];
	sub.f32 	%f302, %f301, %f24;
	st.global.f32 	[%rd30+-24], %f302;
	ld.global.f32 	%f303, [%rd30+-20];
	sub.f32 	%f304, %f303, %f24;
	st.global.f32 	[%rd30+-20], %f304;
	ld.global.f32 	%f305, [%rd30+-16];
	sub.f32 	%f306, %f305, %f24;
	st.global.f32 	[%rd30+-16], %f306;
	ld.global.f32 	%f307, [%rd30+-12];
	sub.f32 	%f308, %f307, %f24;
	st.global.f32 	[%rd30+-12], %f308;
	ld.global.f32 	%f309, [%rd30+-8];
	sub.f32 	%f310, %f309, %f24;
	st.global.f32 	[%rd30+-8], %f310;
	ld.global.f32 	%f311, [%rd30+-4];
	sub.f32 	%f312, %f311, %f24;
	st.global.f32 	[%rd30+-4], %f312;
	ld.global.f32 	%f313, [%rd30];
	sub.f32 	%f314, %f313, %f24;
	st.global.f32 	[%rd30], %f314;
	ld.global.f32 	%f315, [%rd30+4];
	sub.f32 	%f316, %f315, %f24;
	st.global.f32 	[%rd30+4], %f316;
	ld.global.f32 	%f317, [%rd30+8];
	sub.f32 	%f318, %f317, %f24;
	st.global.f32 	[%rd30+8], %f318;
	ld.global.f32 	%f319, [%rd30+12];
	sub.f32 	%f320, %f319, %f24;
	st.global.f32 	[%rd30+12], %f320;
	ld.global.f32 	%f321, [%rd30+16];
	sub.f32 	%f322, %f321, %f24;
	st.global.f32 	[%rd30+16], %f322;
	ld.global.f32 	%f323, [%rd30+20];
	sub.f32 	%f324, %f323, %f24;
	st.global.f32 	[%rd30+20], %f324;
	ld.global.f32 	%f325, [%rd30+24];
	sub.f32 	%f326, %f325, %f24;
	st.global.f32 	[%rd30+24], %f326;
	ld.global.f32 	%f327, [%rd30+28];
	sub.f32 	%f328, %f327, %f24;
	st.global.f32 	[%rd30+28], %f328;
	add.s32 	%r124, %r124, 16;
	add.s32 	%r123, %r123, 16;
	setp.ne.s32 	%p54, %r124, 0;
	@%p54 bra 	$L__BB2_29;
$L__BB2_30:
	setp.eq.s32 	%p55, %r34, 0;
	@%p55 bra 	$L__BB2_39;
	and.b32  	%r46, %r58, 7;
	setp.lt.u32 	%p56, %r34, 8;
	@%p56 bra 	$L__BB2_33;
	add.s32 	%r109, %r125, %r33;
	mul.wide.s32 	%rd31, %r109, 4;
	add.s64 	%rd32, %rd2, %rd31;
	ld.global.f32 	%f329, [%rd32];
	sub.f32 	%f330, %f329, %f24;
	st.global.f32 	[%rd32], %f330;
	ld.global.f32 	%f331, [%rd32+4];
	sub.f32 	%f332, %f331, %f24;
	st.global.f32 	[%rd32+4], %f332;
	ld.global.f32 	%f333, [%rd32+8];
	sub.f32 	%f334, %f333, %f24;
	st.global.f32 	[%rd32+8], %f334;
	ld.global.f32 	%f335, [%rd32+12];
	sub.f32 	%f336, %f335, %f24;
	st.global.f32 	[%rd32+12], %f336;
	ld.global.f32 	%f337, [%rd32+16];
	sub.f32 	%f338, %f337, %f24;
	st.global.f32 	[%rd32+16], %f338;
	ld.global.f32 	%f339, [%rd32+20];
	sub.f32 	%f340, %f339, %f24;
	st.global.f32 	[%rd32+20], %f340;
	ld.global.f32 	%f341, [%rd32+24];
	sub.f32 	%f342, %f341, %f24;
	st.global.f32 	[%rd32+24], %f342;
	ld.global.f32 	%f343, [%rd32+28];
	sub.f32 	%f344, %f343, %f24;
	st.global.f32 	[%rd32+28], %f344;
	add.s32 	%r125, %r125, 8;
$L__BB2_33:
	setp.eq.s32 	%p57, %r46, 0;
	@%p57 bra 	$L__BB2_39;
	and.b32  	%r49, %r58, 3;
	setp.lt.u32 	%p58, %r46, 4;
	@%p58 bra 	$L__BB2_36;
	add.s32 	%r110, %r125, %r33;
	mul.wide.s32 	%rd33, %r110, 4;
	add.s64 	%rd34, %rd2, %rd33;
	ld.global.f32 	%f345, [%rd34];
	sub.f32 	%f346, %f345, %f24;
	st.global.f32 	[%rd34], %f346;
	ld.global.f32 	%f347, [%rd34+4];
	sub.f32 	%f348, %f347, %f24;
	st.global.f32 	[%rd34+4], %f348;
	ld.global.f32 	%f349, [%rd34+8];
	sub.f32 	%f350, %f349, %f24;
	st.global.f32 	[%rd34+8], %f350;
	ld.global.f32 	%f351, [%rd34+12];
	sub.f32 	%f352, %f351, %f24;
	st.global.f32 	[%rd34+12], %f352;
	add.s32 	%r125, %r125, 4;
$L__BB2_36:
	setp.eq.s32 	%p59, %r49, 0;
	@%p59 bra 	$L__BB2_39;
	add.s32 	%r129, %r125, %r33;
	neg.s32 	%r128, %r49;
$L__BB2_38:
	.pragma "nounroll";
	mul.wide.s32 	%rd35, %r129, 4;
	add.s64 	%rd36, %rd2, %rd35;
	ld.global.f32 	%f353, [%rd36];
	sub.f32 	%f354, %f353, %f24;
	st.global.f32 	[%rd36], %f354;
	add.s32 	%r129, %r129, 1;
	add.s32 	%r128, %r128, 1;
	setp.ne.s32 	%p60, %r128, 0;
	@%p60 bra 	$L__BB2_38;
$L__BB2_39:
	ret;

}
	// .globl	softmax_back
.visible .entry softmax_back(
	.param .u64 .ptr .align 1 softmax_back_param_0,
	.param .u64 .ptr .align 1 softmax_back_param_1,
	.param .u64 .ptr .align 1 softmax_back_param_2,
	.param .u32 softmax_back_param_3
)
{
	.reg .pred 	%p<2>;
	.reg .b32 	%r<9>;
	.reg .b32 	%f<4>;
	.reg .b64 	%rd<11>;

	ld.param.u64 	%rd1, [softmax_back_param_0];
	ld.param.u64 	%rd2, [softmax_back_param_1];
	ld.param.u64 	%rd3, [softmax_back_param_2];
	ld.param.u32 	%r2, [softmax_back_param_3];
	mov.u32 	%r3, %ctaid.x;
	mov.u32 	%r4, %ctaid.y;
	mov.u32 	%r5, %nctaid.x;
	mad.lo.s32 	%r6, %r4, %r5, %r3;
	mov.u32 	%r7, %ntid.x;
	mov.u32 	%r8, %tid.x;
	mad.lo.s32 	%r1, %r6, %r7, %r8;
	setp.ge.s32 	%p1, %r1, %r2;
	@%p1 bra 	$L__BB3_2;
	cvta.to.global.u64 	%rd4, %rd1;
	cvta.to.global.u64 	%rd5, %rd2;
	cvta.to.global.u64 	%rd6, %rd3;
	mul.wide.s32 	%rd7, %r1, 4;
	add.s64 	%rd8, %rd4, %rd7;
	ld.global.f32 	%f1, [%rd8];
	add.s64 	%rd9, %rd5, %rd7;
	ld.global.f32 	%f2, [%rd9];
	sub.f32 	%f3, %f1, %f2;
	add.s64 	%rd10, %rd6, %rd7;
	st.global.f32 	[%rd10], %f3;
$L__BB3_2:
	ret;

}
	// .globl	softmax_back2
.visible .entry softmax_back2(
	.param .u64 .ptr .align 1 softmax_back2_param_0,
	.param .u64 .ptr .align 1 softmax_back2_param_1,
	.param .u64 .ptr .align 1 softmax_back2_param_2,
	.param .u32 softmax_back2_param_3,
	.param .u32 softmax_back2_param_4
)
{
	.reg .pred 	%p<2>;
	.reg .b32 	%r<10>;
	.reg .b32 	%f<6>;
	.reg .b64 	%rd<11>;

	ld.param.u64 	%rd1, [softmax_back2_param_0];
	ld.param.u64 	%rd2, [softmax_back2_param_1];
	ld.param.u64 	%rd3, [softmax_back2_param_2];
	ld.param.u32 	%r3, [softmax_back2_param_3];
	ld.param.u32 	%r2, [softmax_back2_param_4];
	mov.u32 	%r4, %ctaid.x;
	mov.u32 	%r5, %ctaid.y;
	mov.u32 	%r6, %nctaid.x;
	mad.lo.s32 	%r7, %r5, %r6, %r4;
	mov.u32 	%r8, %ntid.x;
	mov.u32 	%r9, %tid.x;
	mad.lo.s32 	%r1, %r7, %r8, %r9;
	setp.ge.s32 	%p1, %r1, %r3;
	@%p1 bra 	$L__BB4_2;
	cvta.to.global.u64 	%rd4, %rd1;
	cvta.to.global.u64 	%rd5, %rd2;
	cvta.to.global.u64 	%rd6, %rd3;
	mul.wide.s32 	%rd7, %r1, 4;
	add.s64 	%rd8, %rd4, %rd7;
	ld.global.f32 	%f1, [%rd8];
	add.s64 	%rd9, %rd5, %rd7;
	ld.global.f32 	%f2, [%rd9];
	sub.f32 	%f3, %f1, %f2;
	cvt.rn.f32.s32 	%f4, %r2;
	div.rn.f32 	%f5, %f3, %f4;
	add.s64 	%rd10, %rd6, %rd7;
	st.global.f32 	[%rd10], %f5;
$L__BB4_2:
	ret;

}


// ===== COMPILED SASS (sm_100) =====

	.target	sm_100

	.elftype	@"ET_EXEC"


//--------------------- .note.nv.tkinfo           --------------------------
	.section	.note.nv.tkinfo,"",@"SHT_NOTE"
	.sectionflags	@"SHF_NOTE_NV_TKINFO"
	.tkinfo
        /*0018*/ 	.word	0x00000002
        /*0030*/ 	.string	""
        /*0030*/ 	.string	"ptxas"
        /*0030*/ 	.string	"Cuda compilation tools, release 13.0, V13.0.88"
        /*0030*/ 	.string	"Build cuda_13.0.r13.0/compiler.36424714_0"
        /*0030*/ 	.string	"-arch sm_100 -m 64 "



//--------------------- .note.nv.cuinfo           --------------------------
	.section	.note.nv.cuinfo,"",@"SHT_NOTE"
	.sectionflags	@"SHF_NOTE_NV_CUINFO"
        /*0018*/ 	.short	0x0002
        /*001a*/ 	.short	0x0064
        /*001c*/ 	.short	0x0082
	.zero		2


//--------------------- .nv.info                  --------------------------
	.section	.nv.info,"",@"SHT_CUDA_INFO"
	.align	4


	//----- nvinfo : EIATTR_REGCOUNT
	.align		4
        /*0000*/ 	.byte	0x04, 0x2f
        /*0002*/ 	.short	(.L_1 - .L_0)
	.align		4
.L_0:
        /*0004*/ 	.word	index@(softmax)
        /*0008*/ 	.word	0x00000020


	//----- nvinfo : EIATTR_FRAME_SIZE
	.align		4
.L_1:
        /*000c*/ 	.byte	0x04, 0x11
        /*000e*/ 	.short	(.L_3 - .L_2)
	.align		4
.L_2:
        /*0010*/ 	.word	index@($__internal_2_$__cuda_sm3x_div_rn_noftz_f32_slowpath)
        /*0014*/ 	.word	0x00000000


	//----- nvinfo : EIATTR_FRAME_SIZE
	.align		4
.L_3:
        /*0018*/ 	.byte	0x04, 0x11
        /*001a*/ 	.short	(.L_5 - .L_4)
	.align		4
.L_4:
        /*001c*/ 	.word	index@(softmax)
        /*0020*/ 	.word	0x00000000


	//----- nvinfo : EIATTR_REGCOUNT
	.align		4
.L_5:
        /*0024*/ 	.byte	0x04, 0x2f
        /*0026*/ 	.short	(.L_7 - .L_6)
	.align		4
.L_6:
        /*0028*/ 	.word	index@(softmaxWithTemp)
        /*002c*/ 	.word	0x0000001f


	//----- nvinfo : EIATTR_FRAME_SIZE
	.align		4
.L_7:
        /*0030*/ 	.byte	0x04, 0x11
        /*0032*/ 	.short	(.L_9 - .L_8)
	.align		4
.L_8:
        /*0034*/ 	.word	index@($__internal_1_$__cuda_sm3x_div_rn_noftz_f32_slowpath)
        /*0038*/ 	.word	0x00000000


	//----- nvinfo : EIATTR_FRAME_SIZE
	.align		4
.L_9:
        /*003c*/ 	.byte	0x04, 0x11
        /*003e*/ 	.short	(.L_11 - .L_10)
	.align		4
.L_10:
        /*0040*/ 	.word	index@(softmaxWithTemp)
        /*0044*/ 	.word	0x00000000


	//----- nvinfo : EIATTR_REGCOUNT
	.align		4
.L_11:
        /*0048*/ 	.byte	0x04, 0x2f
        /*004a*/ 	.short	(.L_13 - .L_12)
	.align		4
.L_12:
        /*004c*/ 	.word	index@(log_softmax)
        /*0050*/ 	.word	0x00000020


	//----- nvinfo : EIATTR_FRAME_SIZE
	.align		4
.L_13:
        /*0054*/ 	.byte	0x04, 0x11
        /*0056*/ 	.short	(.L_15 - .L_14)
	.align		4
.L_14:
        /*0058*/ 	.word	index@(log_softmax)
        /*005c*/ 	.word	0x00000000


	//----- nvinfo : EIATTR_REGCOUNT
	.align		4
.L_15:
        /*0060*/ 	.byte	0x04, 0x2f
        /*0062*/ 	.short	(.L_17 - .L_16)
	.align		4
.L_16:
        /*0064*/ 	.word	index@(softmax_back)
        /*0068*/ 	.word	0x0000000c


	//----- nvinfo : EIATTR_FRAME_SIZE
	.align		4
.L_17:
        /*006c*/ 	.byte	0x04, 0x11
        /*006e*/ 	.short	(.L_19 - .L_18)
	.align		4
.L_18:
        /*0070*/ 	.word	index@(softmax_back)
        /*0074*/ 	.word	0x00000000


	//----- nvinfo : EIATTR_REGCOUNT
	.align		4
.L_19:
        /*0078*/ 	.byte	0x04, 0x2f
        /*007a*/ 	.short	(.L_21 - .L_20)
	.align		4
.L_20:
        /*007c*/ 	.word	index@(softmax_back2)
        /*0080*/ 	.word	0x00000010


	//----- nvinfo : EIATTR_FRAME_SIZE
	.align		4
.L_21:
        /*0084*/ 	.byte	0x04, 0x11
        /*0086*/ 	.short	(.L_23 - .L_22)
	.align		4
.L_22:
        /*0088*/ 	.word	index@($__internal_0_$__cuda_sm3x_div_rn_noftz_f32_slowpath)
        /*008c*/ 	.word	0x00000000


	//----- nvinfo : EIATTR_FRAME_SIZE
	.align		4
.L_23:
        /*0090*/ 	.byte	0x04, 0x11
        /*0092*/ 	.short	(.L_25 - .L_24)
	.align		4
.L_24:
        /*0094*/ 	.word	index@(softmax_back2)
        /*0098*/ 	.word	0x00000000


	//----- nvinfo : EIATTR_MIN_STACK_SIZE
	.align		4
.L_25:
        /*009c*/ 	.byte	0x04, 0x12
        /*009e*/ 	.short	(.L_27 - .L_26)
	.align		4
.L_26:
        /*00a0*/ 	.word	index@(softmax_back2)
        /*00a4*/ 	.word	0x00000000


	//----- nvinfo : EIATTR_MIN_STACK_SIZE
	.align		4
.L_27:
        /*00a8*/ 	.byte	0x04, 0x12
        /*00aa*/ 	.short	(.L_29 - .L_28)
	.align		4
.L_28:
        /*00ac*/ 	.word	index@(softmax_back)
        /*00b0*/ 	.word	0x00000000


	//----- nvinfo : EIATTR_MIN_STACK_SIZE
	.align		4
.L_29:
        /*00b4*/ 	.byte	0x04, 0x12
        /*00b6*/ 	.short	(.L_31 - .L_30)
	.align		4
.L_30:
        /*00b8*/ 	.word	index@(log_softmax)
        /*00bc*/ 	.word	0x00000000


	//----- nvinfo : EIATTR_MIN_STACK_SIZE
	.align		4
.L_31:
        /*00c0*/ 	.byte	0x04, 0x12
        /*00c2*/ 	.short	(.L_33 - .L_32)
	.align		4
.L_32:
        /*00c4*/ 	.word	index@(softmaxWithTemp)
        /*00c8*/ 	.word	0x00000000


	//----- nvinfo : EIATTR_MIN_STACK_SIZE
	.align		4
.L_33:
        /*00cc*/ 	.byte	0x04, 0x12
        /*00ce*/ 	.short	(.L_35 - .L_34)
	.align		4
.L_34:
        /*00d0*/ 	.word	index@(softmax)
        /*00d4*/ 	.word	0x00000000
.L_35:


//--------------------- .nv.compat                --------------------------
	.section	.nv.compat,"",@"SHT_CUDA_COMPAT_INFO"
	.align	4
        /*0000*/ 	.byte	0x02, 0x09, 0x00, 0x00, 0x02, 0x02, 0x01, 0x00, 0x02, 0x05, 0x05, 0x00, 0x03, 0x07, 0x01, 0x01
        /*0010*/ 	.byte	0x02, 0x03, 0x00, 0x00, 0x02, 0x06, 0x01, 0x00, 0x04, 0x0b, 0x08, 0x00, 0x01, 0x00, 0x00, 0x00
        /*0020*/ 	.byte	0x00, 0x00, 0x00, 0x00


//--------------------- .nv.info.softmax_back2    --------------------------
	.section	.nv.info.softmax_back2,"",@"SHT_CUDA_INFO"
	.sectionflags	@""
	.align	4


	//----- nvinfo : EIATTR_CUDA_API_VERSION
	.align		4
        /*0000*/ 	.byte	0x04, 0x37
        /*0002*/ 	.short	(.L_37 - .L_36)
.L_36:
        /*0004*/ 	.word	0x00000082


	//----- nvinfo : EIATTR_KPARAM_INFO
	.align		4
.L_37:
        /*0008*/ 	.byte	0x04, 0x17
        /*000a*/ 	.short	(.L_39 - .L_38)
.L_38:
        /*000c*/ 	.word	0x00000000
        /*0010*/ 	.short	0x0004
        /*0012*/ 	.short	0x001c
        /*0014*/ 	.byte	0x00, 0xf0, 0x11, 0x00


	//----- nvinfo : EIATTR_KPARAM_INFO
	.align		4
.L_39:
        /*0018*/ 	.byte	0x04, 0x17
        /*001a*/ 	.short	(.L_41 - .L_40)
.L_40:
        /*001c*/ 	.word	0x00000000
        /*0020*/ 	.short	0x0003
        /*0022*/ 	.short	0x0018
        /*0024*/ 	.byte	0x00, 0xf0, 0x11, 0x00


	//----- nvinfo : EIATTR_KPARAM_INFO
	.align		4
.L_41:
        /*0028*/ 	.byte	0x04, 0x17
        /*002a*/ 	.short	(.L_43 - .L_42)
.L_42:
        /*002c*/ 	.word	0x00000000
        /*0030*/ 	.short	0x0002
        /*0032*/ 	.short	0x0010
        /*0034*/ 	.byte	0x00, 0xf5, 0x21, 0x00


	//----- nvinfo : EIATTR_KPARAM_INFO
	.align		4
.L_43:
        /*0038*/ 	.byte	0x04, 0x17
        /*003a*/ 	.short	(.L_45 - .L_44)
.L_44:
        /*003c*/ 	.word	0x00000000
        /*0040*/ 	.short	0x0001
        /*0042*/ 	.short	0x0008
        /*0044*/ 	.byte	0x00, 0xf5, 0x21, 0x00


	//----- nvinfo : EIATTR_KPARAM_INFO
	.align		4
.L_45:
        /*0048*/ 	.byte	0x04, 0x17
        /*004a*/ 	.short	(.L_47 - .L_46)
.L_46:
        /*004c*/ 	.word	0x00000000
        /*0050*/ 	.short	0x0000
        /*0052*/ 	.short	0x0000
        /*0054*/ 	.byte	0x00, 0xf5, 0x21, 0x00


	//----- nvinfo : EIATTR_SPARSE_MMA_MASK
	.align		4
.L_47:
        /*0058*/ 	.byte	0x03, 0x50
        /*005a*/ 	.short	0x0000


	//----- nvinfo : EIATTR_MAXREG_COUNT
	.align		4
        /*005c*/ 	.byte	0x03, 0x1b
        /*005e*/ 	.short	0x00ff


	//----- nvinfo : EIATTR_MERCURY_ISA_VERSION
	.align		4
        /*0060*/ 	.byte	0x03, 0x5f
        /*0062*/ 	.short	0x0101


	//----- nvinfo : EIATTR_VRC_CTA_INIT_COUNT
	.align		4
        /*0064*/ 	.byte	0x02, 0x4a
	.zero		1
	.zero		1


	//----- nvinfo : EIATTR_EXIT_INSTR_OFFSETS
	.align		4
        /*0068*/ 	.byte	0x04, 0x1c
        /*006a*/ 	.short	(.L_49 - .L_48)


	//   ....[0]....
.L_48:
        /*006c*/ 	.word	0x000000a0


	//   ....[1]....
        /*0070*/ 	.word	0x00000250


	//----- nvinfo : EIATTR_CRS_STACK_SIZE
	.align		4
.L_49:
        /*0074*/ 	.byte	0x04, 0x1e
        /*0076*/ 	.short	(.L_51 - .L_50)
.L_50:
        /*0078*/ 	.word	0x00000000


	//----- nvinfo : EIATTR_CBANK_PARAM_SIZE
	.align		4
.L_51:
        /*007c*/ 	.byte	0x03, 0x19
        /*007e*/ 	.short	0x0020


	//----- nvinfo : EIATTR_PARAM_CBANK
	.align		4
        /*0080*/ 	.byte	0x04, 0x0a
        /*0082*/ 	.short	(.L_53 - .L_52)
	.align		4
.L_52:
        /*0084*/ 	.word	index@(.nv.constant0.softmax_back2)
        /*0088*/ 	.short	0x0380
        /*008a*/ 	.short	0x0020


	//----- nvinfo : EIATTR_SW_WAR
	.align		4
.L_53:
        /*008c*/ 	.byte	0x04, 0x36
        /*008e*/ 	.short	(.L_55 - .L_54)
.L_54:
        /*0090*/ 	.word	0x00000008
.L_55:


//--------------------- .nv.info.softmax_back     --------------------------
	.section	.nv.info.softmax_back,"",@"SHT_CUDA_INFO"
	.sectionflags	@""
	.align	4


	//----- nvinfo : EIATTR_CUDA_API_VERSION
	.align		4
        /*0000*/ 	.byte	0x04, 0x37
        /*0002*/ 	.short	(.L_57 - .L_56)
.L_56:
        /*0004*/ 	.word	0x00000082


	//----- nvinfo : EIATTR_KPARAM_INFO
	.align		4
.L_57:
        /*0008*/ 	.byte	0x04, 0x17
        /*000a*/ 	.short	(.L_59 - .L_58)
.L_58:
        /*000c*/ 	.word	0x00000000
        /*0010*/ 	.short	0x0003
        /*0012*/ 	.short	0x0018
        /*0014*/ 	.byte	0x00, 0xf0, 0x11, 0x00


	//----- nvinfo : EIATTR_KPARAM_INFO
	.align		4
.L_59:
        /*0018*/ 	.byte	0x04, 0x17
        /*001a*/ 	.short	(.L_61 - .L_60)
.L_60:
        /*001c*/ 	.word	0x00000000
        /*0020*/ 	.short	0x0002
        /*0022*/ 	.short	0x0010
        /*0024*/ 	.byte	0x00, 0xf5, 0x21, 0x00


	//----- nvinfo : EIATTR_KPARAM_INFO
	.align		4
.L_61:
        /*0028*/ 	.byte	0x04, 0x17
        /*002a*/ 	.short	(.L_63 - .L_62)
.L_62:
        /*002c*/ 	.word	0x00000000
        /*0030*/ 	.short	0x0001
        /*0032*/ 	.short	0x0008
        /*0034*/ 	.byte	0x00, 0xf5, 0x21, 0x00


	//----- nvinfo : EIATTR_KPARAM_INFO
	.align		4
.L_63:
        /*0038*/ 	.byte	0x04, 0x17
        /*003a*/ 	.short	(.L_65 - .L_64)
.L_64:
        /*003c*/ 	.word	0x00000000
        /*0040*/ 	.short	0x0000
        /*0042*/ 	.short	0x0000
        /*0044*/ 	.byte	0x00, 0xf5, 0x21, 0x00


	//----- nvinfo : EIATTR_SPARSE_MMA_MASK
	.align		4
.L_65:
        /*0048*/ 	.byte	0x03, 0x50
        /*004a*/ 	.short	0x0000


	//----- nvinfo : EIATTR_MAXREG_COUNT
	.align		4
        /*004c*/ 	.byte	0x03, 0x1b
        /*004e*/ 	.short	0x00ff


	//----- nvinfo : EIATTR_MERCURY_ISA_VERSION
	.align		4
        /*0050*/ 	.byte	0x03, 0x5f
        /*0052*/ 	.short	0x0101


	//----- nvinfo : EIATTR_VRC_CTA_INIT_COUNT
	.align		4
        /*0054*/ 	.byte	0x02, 0x4a
	.zero		1
	.zero		1


	//----- nvinfo : EIATTR_EXIT_INSTR_OFFSETS
	.align		4
        /*0058*/ 	.byte	0x04, 0x1c
        /*005a*/ 	.short	(.L_67 - .L_66)


	//   ....[0]....
.L_66:
        /*005c*/ 	.word	0x000000a0


	//   ....[1]....
        /*0060*/ 	.word	0x00000160


	//----- nvinfo : EIATTR_CBANK_PARAM_SIZE
	.align		4
.L_67:
        /*0064*/ 	.byte	0x03, 0x19
        /*0066*/ 	.short	0x001c


	//----- nvinfo : EIATTR_PARAM_CBANK
	.align		4
        /*0068*/ 	.byte	0x04, 0x0a
        /*006a*/ 	.short	(.L_69 - .L_68)
	.align		4
.L_68:
        /*006c*/ 	.word	index@(.nv.constant0.softmax_back)
        /*0070*/ 	.short	0x0380
        /*0072*/ 	.short	0x001c


	//----- nvinfo : EIATTR_SW_WAR
	.align		4
.L_69:
        /*0074*/ 	.byte	0x04, 0x36
        /*0076*/ 	.short	(.L_71 - .L_70)
.L_70:
        /*0078*/ 	.word	0x00000008
.L_71:


//--------------------- .nv.info.log_softmax      --------------------------
	.section	.nv.info.log_softmax,"",@"SHT_CUDA_INFO"
	.sectionflags	@""
	.align	4


	//----- nvinfo : EIATTR_CUDA_API_VERSION
	.align		4
        /*0000*/ 	.byte	0x04, 0x37
        /*0002*/ 	.short	(.L_73 - .L_72)
.L_72:
        /*0004*/ 	.word	0x00000082


	//----- nvinfo : EIATTR_KPARAM_INFO
	.align		4
.L_73:
        /*0008*/ 	.byte	0x04, 0x17
        /*000a*/ 	.short	(.L_75 - .L_74)
.L_74:
        /*000c*/ 	.word	0x00000000
        /*0010*/ 	.short	0x0003
        /*0012*/ 	.short	0x0014
        /*0014*/ 	.byte	0x00, 0xf0, 0x11, 0x00


	//----- nvinfo : EIATTR_KPARAM_INFO
	.align		4
.L_75:
        /*0018*/ 	.byte	0x04, 0x17
        /*001a*/ 	.short	(.L_77 - .L_76)
.L_76:
        /*001c*/ 	.word	0x00000000
        /*0020*/ 	.short	0x0002
        /*0022*/ 	.short	0x0010
        /*0024*/ 	.byte	0x00, 0xf0, 0x11, 0x00


	//----- nvinfo : EIATTR_KPARAM_INFO
	.align		4
.L_77:
        /*0028*/ 	.byte	0x04, 0x17
        /*002a*/ 	.short	(.L_79 - .L_78)
.L_78:
        /*002c*/ 	.word	0x00000000
        /*0030*/ 	.short	0x0001
        /*0032*/ 	.short	0x0008
        /*0034*/ 	.byte	0x00, 0xf5, 0x21, 0x00


	//----- nvinfo : EIATTR_KPARAM_INFO
	.align		4
.L_79:
        /*0038*/ 	.byte	0x04, 0x17
        /*003a*/ 	.short	(.L_81 - .L_80)
.L_80:
        /*003c*/ 	.word	0x00000000
        /*0040*/ 	.short	0x0000
        /*0042*/ 	.short	0x0000
        /*0044*/ 	.byte	0x00, 0xf5, 0x21, 0x00


	//----- nvinfo : EIATTR_SPARSE_MMA_MASK
	.align		4
.L_81:
        /*0048*/ 	.byte	0x03, 0x50
        /*004a*/ 	.short	0x0000


	//----- nvinfo : EIATTR_MAXREG_COUNT
	.align		4
        /*004c*/ 	.byte	0x03, 0x1b
        /*004e*/ 	.short	0x00ff


	//----- nvinfo : EIATTR_MERCURY_ISA_VERSION
	.align		4
        /*0050*/ 	.byte	0x03, 0x5f
        /*0052*/ 	.short	0x0101


	//----- nvinfo : EIATTR_VRC_CTA_INIT_COUNT
	.align		4
        /*0054*/ 	.byte	0x02, 0x4a
	.zero		1
	.zero		1


	//----- nvinfo : EIATTR_EXIT_INSTR_OFFSETS
	.align		4
        /*0058*/ 	.byte	0x04, 0x1c
        /*005a*/ 	.short	(.L_83 - .L_82)


	//   ....[0]....
.L_82:
        /*005c*/ 	.word	0x000000a0


	//   ....[1]....
        /*0060*/ 	.word	0x00001820


	//   ....[2]....
        /*0064*/ 	.word	0x00001e00


	//   ....[3]....
        /*0068*/ 	.word	0x00002010


	//   ....[4]....
        /*006c*/ 	.word	0x00002160


	//   ....[5]....
        /*0070*/ 	.word	0x00002220


	//----- nvinfo : EIATTR_CBANK_PARAM_SIZE
	.align		4
.L_83:
        /*0074*/ 	.byte	0x03, 0x19
        /*0076*/ 	.short	0x0018


	//----- nvinfo : EIATTR_PARAM_CBANK
	.align		4
        /*0078*/ 	.byte	0x04, 0x0a
        /*007a*/ 	.short	(.L_85 - .L_84)
	.align		4
.L_84:
        /*007c*/ 	.word	index@(.nv.constant0.log_softmax)
        /*0080*/ 	.short	0x0380
        /*0082*/ 	.short	0x0018


	//----- nvinfo : EIATTR_SW_WAR
	.align		4
.L_85:
        /*0084*/ 	.byte	0x04, 0x36
        /*0086*/ 	.short	(.L_87 - .L_86)
.L_86:
        /*0088*/ 	.word	0x00000008
.L_87:


//--------------------- .nv.info.softmaxWithTemp  --------------------------
	.section	.nv.info.softmaxWithTemp,"",@"SHT_CUDA_INFO"
	.sectionflags	@""
	.align	4


	//----- nvinfo : EIATTR_CUDA_API_VERSION
	.align		4
        /*0000*/ 	.byte	0x04, 0x37
        /*0002*/ 	.short	(.L_89 - .L_88)
.L_88:
        /*0004*/ 	.word	0x00000082


	//----- nvinfo : EIATTR_KPARAM_INFO
	.align		4
.L_89:
        /*0008*/ 	.byte	0x04, 0x17
        /*000a*/ 	.short	(.L_91 - .L_90)
.L_90:
        /*000c*/ 	.word	0x00000000
        /*0010*/ 	.short	0x0004
        /*0012*/ 	.short	0x0018
        /*0014*/ 	.byte	0x00, 0xf0, 0x11, 0x00


	//----- nvinfo : EIATTR_KPARAM_INFO
	.align		4
.L_91:
        /*0018*/ 	.byte	0x04, 0x17
        /*001a*/ 	.short	(.L_93 - .L_92)
.L_92:
        /*001c*/ 	.word	0x00000000
        /*0020*/ 	.short	0x0003
        /*0022*/ 	.short	0x0014
        /*0024*/ 	.byte	0x00, 0xf0, 0x11, 0x00


	//----- nvinfo : EIATTR_KPARAM_INFO
	.align		4
.L_93:
        /*0028*/ 	.byte	0x04, 0x17
        /*002a*/ 	.short	(.L_95 - .L_94)
.L_94:
        /*002c*/ 	.word	0x00000000
        /*0030*/ 	.short	0x0002
        /*0032*/ 	.short	0x0010
        /*0034*/ 	.byte	0x00, 0xf0, 0x11, 0x00


	//----- nvinfo : EIATTR_KPARAM_INFO
	.align		4
.L_95:
        /*0038*/ 	.byte	0x04, 0x17
        /*003a*/ 	.short	(.L_97 - .L_96)
.L_96:
        /*003c*/ 	.word	0x00000000
        /*0040*/ 	.short	0x0001
        /*0042*/ 	.short	0x0008
        /*0044*/ 	.byte	0x00, 0xf5, 0x21, 0x00


	//----- nvinfo : EIATTR_KPARAM_INFO
	.align		4
.L_97:
        /*0048*/ 	.byte	0x04, 0x17
        /*004a*/ 	.short	(.L_99 - .L_98)
.L_98:
        /*004c*/ 	.word	0x00000000
        /*0050*/ 	.short	0x0000
        /*0052*/ 	.short	0x0000
        /*0054*/ 	.byte	0x00, 0xf5, 0x21, 0x00


	//----- nvinfo : EIATTR_SPARSE_MMA_MASK
	.align		4
.L_99:
        /*0058*/ 	.byte	0x03, 0x50
        /*005a*/ 	.short	0x0000


	//----- nvinfo : EIATTR_MAXREG_COUNT
	.align		4
        /*005c*/ 	.byte	0x03, 0x1b
        /*005e*/ 	.short	0x00ff


	//----- nvinfo : EIATTR_MERCURY_ISA_VERSION
	.align		4
        /*0060*/ 	.byte	0x03, 0x5f
        /*0062*/ 	.short	0x0101


	//----- nvinfo : EIATTR_VRC_CTA_INIT_COUNT
	.align		4
        /*0064*/ 	.byte	0x02, 0x4a
	.zero		1
	.zero		1


	//----- nvinfo : EIATTR_EXIT_INSTR_OFFSETS
	.align		4
        /*0068*/ 	.byte	0x04, 0x1c
        /*006a*/ 	.short	(.L_101 - .L_100)


	//   ....[0]....
.L_100:
        /*006c*/ 	.word	0x000000a0


	//   ....[1]....
        /*0070*/ 	.word	0x00002a10


	//   ....[2]....
        /*0074*/ 	.word	0x00003c30


	//   ....[3]....
        /*0078*/ 	.word	0x00004540


	//   ....[4]....
        /*007c*/ 	.word	0x00004a10


	//   ....[5]....
        /*0080*/ 	.word	0x00004ba0


	//----- nvinfo : EIATTR_CRS_STACK_SIZE
	.align		4
.L_101:
        /*0084*/ 	.byte	0x04, 0x1e
        /*0086*/ 	.short	(.L_103 - .L_102)
.L_102:
        /*0088*/ 	.word	0x00000000


	//----- nvinfo : EIATTR_CBANK_PARAM_SIZE
	.align		4
.L_103:
        /*008c*/ 	.byte	0x03, 0x19
        /*008e*/ 	.short	0x001c


	//----- nvinfo : EIATTR_PARAM_CBANK
	.align		4
        /*0090*/ 	.byte	0x04, 0x0a
        /*0092*/ 	.short	(.L_105 - .L_104)
	.align		4
.L_104:
        /*0094*/ 	.word	index@(.nv.constant0.softmaxWithTemp)
        /*0098*/ 	.short	0x0380
        /*009a*/ 	.short	0x001c


	//----- nvinfo : EIATTR_SW_WAR
	.align		4
.L_105:
        /*009c*/ 	.byte	0x04, 0x36
        /*009e*/ 	.short	(.L_107 - .L_106)
.L_106:
        /*00a0*/ 	.word	0x00000008
.L_107:


//--------------------- .nv.info.softmax          --------------------------
	.section	.nv.info.softmax,"",@"SHT_CUDA_INFO"
	.sectionflags	@""
	.align	4


	//----- nvinfo : EIATTR_CUDA_API_VERSION
	.align		4
        /*0000*/ 	.byte	0x04, 0x37
        /*0002*/ 	.short	(.L_109 - .L_108)
.L_108:
        /*0004*/ 	.word	0x00000082


	//----- nvinfo : EIATTR_KPARAM_INFO
	.align		4
.L_109:
        /*0008*/ 	.byte	0x04, 0x17
        /*000a*/ 	.short	(.L_111 - .L_110)
.L_110:
        /*000c*/ 	.word	0x00000000
        /*0010*/ 	.short	0x0003
        /*0012*/ 	.short	0x0014
        /*0014*/ 	.byte	0x00, 0xf0, 0x11, 0x00


	//----- nvinfo : EIATTR_KPARAM_INFO
	.align		4
.L_111:
        /*0018*/ 	.byte	0x04, 0x17
        /*001a*/ 	.short	(.L_113 - .L_112)
.L_112:
        /*001c*/ 	.word	0x00000000
        /*0020*/ 	.short	0x0002
        /*0022*/ 	.short	0x0010
        /*0024*/ 	.byte	0x00, 0xf0, 0x11, 0x00


	//----- nvinfo : EIATTR_KPARAM_INFO
	.align		4
.L_113:
        /*0028*/ 	.byte	0x04, 0x17
        /*002a*/ 	.short	(.L_115 - .L_114)
.L_114:
        /*002c*/ 	.word	0x00000000
        /*0030*/ 	.short	0x0001
        /*0032*/ 	.short	0x0008
        /*0034*/ 	.byte	0x00, 0xf5, 0x21, 0x00


	//----- nvinfo : EIATTR_KPARAM_INFO
	.align		4
.L_115:
        /*0038*/ 	.byte	0x04, 0x17
        /*003a*/ 	.short	(.L_117 - .L_116)
.L_116:
        /*003c*/ 	.word	0x00000000
        /*0040*/ 	.short	0x0000
        /*0042*/ 	.short	0x0000
        /*0044*/ 	.byte	0x00, 0xf5, 0x21, 0x00


	//----- nvinfo : EIATTR_SPARSE_MMA_MASK
	.align		4
.L_117:
        /*0048*/ 	.byte	0x03, 0x50
        /*004a*/ 	.short	0x0000


	//----- nvinfo : EIATTR_MAXREG_COUNT
	.align		4
        /*004c*/ 	.byte	0x03, 0x1b
        /*004e*/ 	.short	0x00ff


	//----- nvinfo : EIATTR_MERCURY_ISA_VERSION
	.align		4
        /*0050*/ 	.byte	0x03, 0x5f
        /*0052*/ 	.short	0x0101


	//----- nvinfo : EIATTR_VRC_CTA_INIT_COUNT
	.align		4
        /*0054*/ 	.byte	0x02, 0x4a
	.zero		1
	.zero		1


	//----- nvinfo : EIATTR_EXIT_INSTR_OFFSETS
	.align		4
        /*0058*/ 	.byte	0x04, 0x1c
        /*005a*/ 	.short	(.L_119 - .L_118)


	//   ....[0]....
.L_118:
        /*005c*/ 	.word	0x000000a0


	//   ....[1]....
        /*0060*/ 	.word	0x00001910


	//   ....[2]....
        /*0064*/ 	.word	0x000029c0


	//   ....[3]....
        /*0068*/ 	.word	0x00003220


	//   ....[4]....
        /*006c*/ 	.word	0x000036a0


	//   ....[5]....
        /*0070*/ 	.word	0x00003820


	//----- nvinfo : EIATTR_CRS_STACK_SIZE
	.align		4
.L_119:
        /*0074*/ 	.byte	0x04, 0x1e
        /*0076*/ 	.short	(.L_121 - .L_120)
.L_120:
        /*0078*/ 	.word	0x00000000


	//----- nvinfo : EIATTR_CBANK_PARAM_SIZE
	.align		4
.L_121:
        /*007c*/ 	.byte	0x03, 0x19
        /*007e*/ 	.short	0x0018


	//----- nvinfo : EIATTR_PARAM_CBANK
	.align		4
        /*0080*/ 	.byte	0x04, 0x0a
        /*0082*/ 	.short	(.L_123 - .L_122)
	.align		4
.L_122:
        /*0084*/ 	.word	index@(.nv.constant0.softmax)
        /*0088*/ 	.short	0x0380
        /*008a*/ 	.short	0x0018


	//----- nvinfo : EIATTR_SW_WAR
	.align		4
.L_123:
        /*008c*/ 	.byte	0x04, 0x36
        /*008e*/ 	.short	(.L_125 - .L_124)
.L_124:
        /*0090*/ 	.word	0x00000008
.L_125:


//--------------------- .nv.callgraph             --------------------------
	.section	.nv.callgraph,"",@"SHT_CUDA_CALLGRAPH"
	.align	4
	.sectionentsize	8
	.align		4
        /*0000*/ 	.word	0x00000000
	.align		4
        /*0004*/ 	.word	0xffffffff
	.align		4
        /*0008*/ 	.word	0x00000000
	.align		4
        /*000c*/ 	.word	0xfffffffe
	.align		4
        /*0010*/ 	.word	0x00000000
	.align		4
        /*0014*/ 	.word	0xfffffffd
	.align		4
        /*0018*/ 	.word	0x00000000
	.align		4
        /*001c*/ 	.word	0xfffffffc


//--------------------- .text.softmax_back2       --------------------------
	.section	.text.softmax_back2,"ax",@progbits
	.align	128
        .global         softmax_back2
        .type           softmax_back2,@function
        .size           softmax_back2,(.L_x_236 - softmax_back2)
        .other          softmax_back2,@"STO_CUDA_ENTRY STV_DEFAULT"
softmax_back2:
.text.softmax_back2:
[----:B------:R-:W-:Y:S01]  /*0000*/  LDC R1, c[0x0][0x37c] ;  /* 0x0000df00ff017b82 */ /* 0x000fe20000000800 */
[----:B------:R-:W0:Y:S07]  /*0010*/  S2R R3, SR_TID.X ;  /* 0x0000000000037919 */ /* 0x000e2e0000002100 */
[----:B------:R-:W-:Y:S01]  /*0020*/  S2UR UR4, SR_CTAID.X ;  /* 0x00000000000479c3 */ /* 0x000fe20000002500 */
[----:B------:R-:W1:Y:S01]  /*0030*/  LDCU UR6, c[0x0][0x370] ;  /* 0x00006e00ff0677ac */ /* 0x000e620008000800 */
[----:B------:R-:W2:Y:S06]  /*0040*/  LDCU UR7, c[0x0][0x398] ;  /* 0x00007300ff0777ac */ /* 0x000eac0008000800 */
[----:B------:R-:W1:Y:S08]  /*0050*/  S2UR UR5, SR_CTAID.Y ;  /* 0x00000000000579c3 */ /* 0x000e700000002600 */
[----:B------:R-:W0:Y:S01]  /*0060*/  LDC R2, c[0x0][0x360] ;  /* 0x0000d800ff027b82 */ /* 0x000e220000000800 */
[----:B-1----:R-:W-:-:S06]  /*0070*/  UIMAD UR4, UR5, UR6, UR4 ;  /* 0x00000006050472a4 */ /* 0x002fcc000f8e0204 */
[----:B0-----:R-:W-:-:S05]  /*0080*/  IMAD R2, R2, UR4, R3 ;  /* 0x0000000402027c24 */ /* 0x001fca000f8e0203 */
[----:B--2---:R-:W-:-:S13]  /*0090*/  ISETP.GE.AND P0, PT, R2, UR7, PT ;  /* 0x0000000702007c0c */ /* 0x004fda000bf06270 */
[----:B------:R-:W-:Y:S05]  /*00a0*/  @P0 EXIT ;  /* 0x000000000000094d */ /* 0x000fea0003800000 */
[----:B------:R-:W0:Y:S01]  /*00b0*/  LDC.64 R6, c[0x0][0x388] ;  /* 0x0000e200ff067b82 */ /* 0x000e220000000a00 */
[----:B------:R-:W1:Y:S01]  /*00c0*/  LDCU.64 UR4, c[0x0][0x358] ;  /* 0x00006b00ff0477ac */ /* 0x000e620008000a00 */
[----:B------:R-:W2:Y:S06]  /*00d0*/  LDCU UR6, c[0x0][0x39c] ;  /* 0x00007380ff0677ac */ /* 0x000eac0008000800 */
[----:B------:R-:W3:Y:S01]  /*00e0*/  LDC.64 R4, c[0x0][0x380] ;  /* 0x0000e000ff047b82 */ /* 0x000ee20000000a00 */
[----:B0-----:R-:W-:-:S06]  /*00f0*/  IMAD.WIDE R6, R2, 0x4, R6 ;  /* 0x0000000402067825 */ /* 0x001fcc00078e0206 */
[----:B-1----:R-:W4:Y:S01]  /*0100*/  LDG.E R7, desc[UR4][R6.64] ;  /* 0x0000000406077981 */ /* 0x002f22000c1e1900 */
[----:B---3--:R-:W-:-:S05]  /*0110*/  IMAD.WIDE R4, R2, 0x4, R4 ;  /* 0x0000000402047825 */ /* 0x008fca00078e0204 */
[----:B------:R-:W4:Y:S01]  /*0120*/  LDG.E R0, desc[UR4][R4.64] ;  /* 0x0000000404007981 */ /* 0x000f22000c1e1900 */
[----:B--2---:R-:W-:-:S04]  /*0130*/  I2FP.F32.S32 R3, UR6 ;  /* 0x0000000600037c45 */ /* 0x004fc80008201400 */
[----:B------:R-:W0:Y:S01]  /*0140*/  MUFU.RCP R8, R3 ;  /* 0x0000000300087308 */ /* 0x000e220000001000 */
[----:B------:R-:W-:Y:S01]  /*0150*/  BSSY.RECONVERGENT B0, `(.L_x_0) ;  /* 0x000000c000007945 */ /* 0x000fe20003800200 */
[----:B0-----:R-:W-:-:S04]  /*0160*/  FFMA R9, -R3, R8, 1 ;  /* 0x3f80000003097423 */ /* 0x001fc80000000108 */
[----:B------:R-:W-:Y:S01]  /*0170*/  FFMA R9, R8, R9, R8 ;  /* 0x0000000908097223 */ /* 0x000fe20000000008 */
[----:B----4-:R-:W-:-:S04]  /*0180*/  FADD R0, R0, -R7 ;  /* 0x8000000700007221 */ /* 0x010fc80000000000 */
[----:B------:R-:W0:Y:S01]  /*0190*/  FCHK P0, R0, R3 ;  /* 0x0000000300007302 */ /* 0x000e220000000000 */
[----:B------:R-:W-:-:S04]  /*01a0*/  FFMA R8, R0, R9, RZ ;  /* 0x0000000900087223 */ /* 0x000fc800000000ff */
[----:B------:R-:W-:-:S04]  /*01b0*/  FFMA R10, -R3, R8, R0 ;  /* 0x00000008030a7223 */ /* 0x000fc80000000100 */
[----:B------:R-:W-:Y:S01]  /*01c0*/  FFMA R9, R9, R10, R8 ;  /* 0x0000000a09097223 */ /* 0x000fe20000000008 */
[----:B0-----:R-:W-:Y:S06]  /*01d0*/  @!P0 BRA `(.L_x_1) ;  /* 0x00000000000c8947 */ /* 0x001fec0003800000 */
[----:B------:R-:W-:-:S07]  /*01e0*/  MOV R4, 0x200 ;  /* 0x0000020000047802 */ /* 0x000fce0000000f00 */
[----:B------:R-:W-:Y:S05]  /*01f0*/  CALL.REL.NOINC `($__internal_0_$__cuda_sm3x_div_rn_noftz_f32_slowpath) ;  /* 0x0000000000187944 */ /* 0x000fea0003c00000 */
[----:B------:R-:W-:-:S07]  /*0200*/  IMAD.MOV.U32 R9, RZ, RZ, R0 ;  /* 0x000000ffff097224 */ /* 0x000fce00078e0000 */
.L_x_1:
[----:B------:R-:W-:Y:S05]  /*0210*/  BSYNC.RECONVERGENT B0 ;  /* 0x0000000000007941 */ /* 0x000fea0003800200 */
.L_x_0:
[----:B------:R-:W0:Y:S02]  /*0220*/  LDC.64 R4, c[0x0][0x390] ;  /* 0x0000e400ff047b82 */ /* 0x000e240000000a00 */
[----:B0-----:R-:W-:-:S05]  /*0230*/  IMAD.WIDE R2, R2, 0x4, R4 ;  /* 0x0000000402027825 */ /* 0x001fca00078e0204 */
[----:B------:R-:W-:Y:S01]  /*0240*/  STG.E desc[UR4][R2.64], R9 ;  /* 0x0000000902007986 */ /* 0x000fe2000c101904 */
[----:B------:R-:W-:Y:S05]  /*0250*/  EXIT ;  /* 0x000000000000794d */ /* 0x000fea0003800000 */
        .weak           $__internal_0_$__cuda_sm3x_div_rn_noftz_f32_slowpath
        .type           $__internal_0_$__cuda_sm3x_div_rn_noftz_f32_slowpath,@function
        .size           $__internal_0_$__cuda_sm3x_div_rn_noftz_f32_slowpath,(.L_x_236 - $__internal_0_$__cuda_sm3x_div_rn_noftz_f32_slowpath)
$__internal_0_$__cuda_sm3x_div_rn_noftz_f32_slowpath:
[--C-:B------:R-:W-:Y:S01]  /*0260*/  SHF.R.U32.HI R6, RZ, 0x17, R3.reuse ;  /* 0x00000017ff067819 */ /* 0x100fe20000011603 */
[----:B------:R-:W-:Y:S01]  /*0270*/  BSSY.RECONVERGENT B1, `(.L_x_2) ;  /* 0x0000064000017945 */ /* 0x000fe20003800200 */
[--C-:B------:R-:W-:Y:S01]  /*0280*/  SHF.R.U32.HI R5, RZ, 0x17, R0.reuse ;  /* 0x00000017ff057819 */ /* 0x100fe20000011600 */
[----:B------:R-:W-:Y:S01]  /*0290*/  IMAD.MOV.U32 R7, RZ, RZ, R0 ;  /* 0x000000ffff077224 */ /* 0x000fe200078e0000 */
[----:B------:R-:W-:Y:S01]  /*02a0*/  LOP3.LUT R6, R6, 0xff, RZ, 0xc0, !PT ;  /* 0x000000ff06067812 */ /* 0x000fe200078ec0ff */
[----:B------:R-:W-:Y:S01]  /*02b0*/  IMAD.MOV.U32 R8, RZ, RZ, R3 ;  /* 0x000000ffff087224 */ /* 0x000fe200078e0003 */
[----:B------:R-:W-:-:S03]  /*02c0*/  LOP3.LUT R5, R5, 0xff, RZ, 0xc0, !PT ;  /* 0x000000ff05057812 */ /* 0x000fc600078ec0ff */
[----:B------:R-:W-:Y:S02]  /*02d0*/  VIADD R11, R6, 0xffffffff ;  /* 0xffffffff060b7836 */ /* 0x000fe40000000000 */
[----:B------:R-:W-:-:S03]  /*02e0*/  VIADD R10, R5, 0xffffffff ;  /* 0xffffffff050a7836 */ /* 0x000fc60000000000 */
[----:B------:R-:W-:-:S04]  /*02f0*/  ISETP.GT.U32.AND P0, PT, R11, 0xfd, PT ;  /* 0x000000fd0b00780c */ /* 0x000fc80003f04070 */
[----:B------:R-:W-:-:S13]  /*0300*/  ISETP.GT.U32.OR P0, PT, R10, 0xfd, P0 ;  /* 0x000000fd0a00780c */ /* 0x000fda0000704470 */
[----:B------:R-:W-:Y:S01]  /*0310*/  @!P0 IMAD.MOV.U32 R9, RZ, RZ, RZ ;  /* 0x000000ffff098224 */ /* 0x000fe200078e00ff */
[----:B------:R-:W-:Y:S06]  /*0320*/  @!P0 BRA `(.L_x_3) ;  /* 0x00000000005c8947 */ /* 0x000fec0003800000 */
[----:B------:R-:W-:Y:S02]  /*0330*/  FSETP.GTU.FTZ.AND P0, PT, |R0|, +INF , PT ;  /* 0x7f8000000000780b */ /* 0x000fe40003f1c200 */
[----:B------:R-:W-:-:S04]  /*0340*/  FSETP.GTU.FTZ.AND P1, PT, |R3|, +INF , PT ;  /* 0x7f8000000300780b */ /* 0x000fc80003f3c200 */
[----:B------:R-:W-:-:S13]  /*0350*/  PLOP3.LUT P0, PT, P0, P1, PT, 0xf8, 0x8f ;  /* 0x00000000008f781c */ /* 0x000fda0000703f70 */
[----:B------:R-:W-:Y:S05]  /*0360*/  @P0 BRA `(.L_x_4) ;  /* 0x00000004004c0947 */ /* 0x000fea0003800000 */
[----:B------:R-:W-:-:S13]  /*0370*/  LOP3.LUT P0, RZ, R8, 0x7fffffff, R7, 0xc8, !PT ;  /* 0x7fffffff08ff7812 */ /* 0x000fda000780c807 */
[----:B------:R-:W-:Y:S05]  /*0380*/  @!P0 BRA `(.L_x_5) ;  /* 0x00000004003c8947 */ /* 0x000fea0003800000 */
[C---:B------:R-:W-:Y:S02]  /*0390*/  FSETP.NEU.FTZ.AND P2, PT, |R0|.reuse, +INF , PT ;  /* 0x7f8000000000780b */ /* 0x040fe40003f5d200 */
[----:B------:R-:W-:Y:S02]  /*03a0*/  FSETP.NEU.FTZ.AND P1, PT, |R3|, +INF , PT ;  /* 0x7f8000000300780b */ /* 0x000fe40003f3d200 */
[----:B------:R-:W-:-:S11]  /*03b0*/  FSETP.NEU.FTZ.AND P0, PT, |R0|, +INF , PT ;  /* 0x7f8000000000780b */ /* 0x000fd60003f1d200 */
[----:B------:R-:W-:Y:S05]  /*03c0*/  @!P1 BRA !P2, `(.L_x_5) ;  /* 0x00000004002c9947 */ /* 0x000fea0005000000 */
[----:B------:R-:W-:-:S04]  /*03d0*/  LOP3.LUT P2, RZ, R7, 0x7fffffff, RZ, 0xc0, !PT ;  /* 0x7fffffff07ff7812 */ /* 0x000fc8000784c0ff */
[----:B------:R-:W-:-:S13]  /*03e0*/  PLOP3.LUT P1, PT, P1, P2, PT, 0x2f, 0xf2 ;  /* 0x0000000000f2781c */ /* 0x000fda0000f24577 */
[----:B------:R-:W-:Y:S05]  /*03f0*/  @P1 BRA `(.L_x_6) ;  /* 0x0000000400181947 */ /* 0x000fea0003800000 */
[----:B------:R-:W-:-:S04]  /*0400*/  LOP3.LUT P1, RZ, R8, 0x7fffffff, RZ, 0xc0, !PT ;  /* 0x7fffffff08ff7812 */ /* 0x000fc8000782c0ff */
[----:B------:R-:W-:-:S13]  /*0410*/  PLOP3.LUT P0, PT, P0, P1, PT, 0x2f, 0xf2 ;  /* 0x0000000000f2781c */ /* 0x000fda0000702577 */
[----:B------:R-:W-:Y:S05]  /*0420*/  @P0 BRA `(.L_x_7) ;  /* 0x0000000400000947 */ /* 0x000fea0003800000 */
[----:B------:R-:W-:Y:S02]  /*0430*/  ISETP.GE.AND P0, PT, R10, RZ, PT ;  /* 0x000000ff0a00720c */ /* 0x000fe40003f06270 */
[----:B------:R-:W-:-:S11]  /*0440*/  ISETP.GE.AND P1, PT, R11, RZ, PT ;  /* 0x000000ff0b00720c */ /* 0x000fd60003f26270 */
[----:B------:R-:W-:Y:S02]  /*0450*/  @P0 IMAD.MOV.U32 R9, RZ, RZ, RZ ;  /* 0x000000ffff090224 */ /* 0x000fe400078e00ff */
[----:B------:R-:W-:Y:S01]  /*0460*/  @!P0 FFMA R7, R0, 1.84467440737095516160e+19, RZ ;  /* 0x5f80000000078823 */ /* 0x000fe200000000ff */
[----:B------:R-:W-:Y:S02]  /*0470*/  @!P0 IMAD.MOV.U32 R9, RZ, RZ, -0x40 ;  /* 0xffffffc0ff098424 */ /* 0x000fe400078e00ff */
[----:B------:R-:W-:Y:S02]  /*0480*/  @!P1 FFMA R8, R3, 1.84467440737095516160e+19, RZ ;  /* 0x5f80000003089823 */ /* 0x000fe400000000ff */
[----:B------:R-:W-:-:S07]  /*0490*/  @!P1 VIADD R9, R9, 0x40 ;  /* 0x0000004009099836 */ /* 0x000fce0000000000 */
.L_x_3:
[----:B------:R-:W-:Y:S01]  /*04a0*/  LEA R3, R6, 0xc0800000, 0x17 ;  /* 0xc080000006037811 */ /* 0x000fe200078eb8ff */
[----:B------:R-:W-:Y:S01]  /*04b0*/  VIADD R5, R5, 0xffffff81 ;  /* 0xffffff8105057836 */ /* 0x000fe20000000000 */
[----:B------:R-:W-:Y:S03]  /*04c0*/  BSSY.RECONVERGENT B2, `(.L_x_8) ;  /* 0x0000035000027945 */ /* 0x000fe60003800200 */
[----:B------:R-:W-:Y:S01]  /*04d0*/  IMAD.IADD R3, R8, 0x1, -R3 ;  /* 0x0000000108037824 */ /* 0x000fe200078e0a03 */
[C---:B------:R-:W-:Y:S01]  /*04e0*/  IADD3 R6, PT, PT, R5.reuse, 0x7f, -R6 ;  /* 0x0000007f05067810 */ /* 0x040fe20007ffe806 */
[----:B------:R-:W-:Y:S02]  /*04f0*/  IMAD R0, R5, -0x800000, R7 ;  /* 0xff80000005007824 */ /* 0x000fe400078e0207 */
[----:B------:R-:W0:Y:S01]  /*0500*/  MUFU.RCP R8, R3 ;  /* 0x0000000300087308 */ /* 0x000e220000001000 */
[----:B------:R-:W-:Y:S01]  /*0510*/  FADD.FTZ R11, -R3, -RZ ;  /* 0x800000ff030b7221 */ /* 0x000fe20000010100 */
[----:B------:R-:W-:-:S03]  /*0520*/  IMAD.IADD R6, R6, 0x1, R9 ;  /* 0x0000000106067824 */ /* 0x000fc600078e0209 */
[----:B0-----:R-:W-:-:S04]  /*0530*/  FFMA R13, R8, R11, 1 ;  /* 0x3f800000080d7423 */ /* 0x001fc8000000000b */
[----:B------:R-:W-:-:S04]  /*0540*/  FFMA R10, R8, R13, R8 ;  /* 0x0000000d080a7223 */ /* 0x000fc80000000008 */
[----:B------:R-:W-:-:S04]  /*0550*/  FFMA R7, R0, R10, RZ ;  /* 0x0000000a00077223 */ /* 0x000fc800000000ff */
[----:B------:R-:W-:-:S04]  /*0560*/  FFMA R8, R11, R7, R0 ;  /* 0x000000070b087223 */ /* 0x000fc80000000000 */
[----:B------:R-:W-:-:S04]  /*0570*/  FFMA R7, R10, R8, R7 ;  /* 0x000000080a077223 */ /* 0x000fc80000000007 */
[----:B------:R-:W-:-:S04]  /*0580*/  FFMA R8, R11, R7, R0 ;  /* 0x000000070b087223 */ /* 0x000fc80000000000 */
[----:B------:R-:W-:-:S05]  /*0590*/  FFMA R0, R10, R8, R7 ;  /* 0x000000080a007223 */ /* 0x000fca0000000007 */
[----:B------:R-:W-:-:S04]  /*05a0*/  SHF.R.U32.HI R3, RZ, 0x17, R0 ;  /* 0x00000017ff037819 */ /* 0x000fc80000011600 */
[----:B------:R-:W-:-:S05]  /*05b0*/  LOP3.LUT R3, R3, 0xff, RZ, 0xc0, !PT ;  /* 0x000000ff03037812 */ /* 0x000fca00078ec0ff */
[----:B------:R-:W-:-:S04]  /*05c0*/  IMAD.IADD R9, R3, 0x1, R6 ;  /* 0x0000000103097824 */ /* 0x000fc800078e0206 */
[----:B------:R-:W-:-:S05]  /*05d0*/  VIADD R3, R9, 0xffffffff ;  /* 0xffffffff09037836 */ /* 0x000fca0000000000 */
[----:B------:R-:W-:-:S13]  /*05e0*/  ISETP.GE.U32.AND P0, PT, R3, 0xfe, PT ;  /* 0x000000fe0300780c */ /* 0x000fda0003f06070 */
[----:B------:R-:W-:Y:S05]  /*05f0*/  @!P0 BRA `(.L_x_9) ;  /* 0x0000000000808947 */ /* 0x000fea0003800000 */
[----:B------:R-:W-:-:S13]  /*0600*/  ISETP.GT.AND P0, PT, R9, 0xfe, PT ;  /* 0x000000fe0900780c */ /* 0x000fda0003f04270 */
[----:B------:R-:W-:Y:S05]  /*0610*/  @P0 BRA `(.L_x_10) ;  /* 0x00000000006c0947 */ /* 0x000fea0003800000 */
[----:B------:R-:W-:-:S13]  /*0620*/  ISETP.GE.AND P0, PT, R9, 0x1, PT ;  /* 0x000000010900780c */ /* 0x000fda0003f06270 */
[----:B------:R-:W-:Y:S05]  /*0630*/  @P0 BRA `(.L_x_11) ;  /* 0x0000000000740947 */ /* 0x000fea0003800000 */
[----:B------:R-:W-:Y:S02]  /*0640*/  ISETP.GE.AND P0, PT, R9, -0x18, PT ;  /* 0xffffffe80900780c */ /* 0x000fe40003f06270 */
[----:B------:R-:W-:-:S11]  /*0650*/  LOP3.LUT R0, R0, 0x80000000, RZ, 0xc0, !PT ;  /* 0x8000000000007812 */ /* 0x000fd600078ec0ff */
[----:B------:R-:W-:Y:S05]  /*0660*/  @!P0 BRA `(.L_x_11) ;  /* 0x0000000000688947 */ /* 0x000fea0003800000 */
[CCC-:B------:R-:W-:Y:S01]  /*0670*/  FFMA.RZ R3, R10.reuse, R8.reuse, R7.reuse ;  /* 0x000000080a037223 */ /* 0x1c0fe2000000c007 */
[CCC-:B------:R-:W-:Y:S01]  /*0680*/  FFMA.RM R6, R10.reuse, R8.reuse, R7.reuse ;  /* 0x000000080a067223 */ /* 0x1c0fe20000004007 */
[C---:B------:R-:W-:Y:S02]  /*0690*/  ISETP.NE.AND P2, PT, R9.reuse, RZ, PT ;  /* 0x000000ff0900720c */ /* 0x040fe40003f45270 */
[----:B------:R-:W-:Y:S02]  /*06a0*/  ISETP.NE.AND P1, PT, R9, RZ, PT ;  /* 0x000000ff0900720c */ /* 0x000fe40003f25270 */
[----:B------:R-:W-:Y:S01]  /*06b0*/  LOP3.LUT R5, R3, 0x7fffff, RZ, 0xc0, !PT ;  /* 0x007fffff03057812 */ /* 0x000fe200078ec0ff */
[----:B------:R-:W-:Y:S01]  /*06c0*/  FFMA.RP R3, R10, R8, R7 ;  /* 0x000000080a037223 */ /* 0x000fe20000008007 */
[----:B------:R-:W-:Y:S02]  /*06d0*/  VIADD R8, R9, 0x20 ;  /* 0x0000002009087836 */ /* 0x000fe40000000000 */
[----:B------:R-:W-:Y:S01]  /*06e0*/  LOP3.LUT R5, R5, 0x800000, RZ, 0xfc, !PT ;  /* 0x0080000005057812 */ /* 0x000fe200078efcff */
[----:B------:R-:W-:Y:S01]  /*06f0*/  IMAD.MOV R7, RZ, RZ, -R9 ;  /* 0x000000ffff077224 */ /* 0x000fe200078e0a09 */
[----:B------:R-:W-:-:S02]  /*0700*/  FSETP.NEU.FTZ.AND P0, PT, R3, R6, PT ;  /* 0x000000060300720b */ /* 0x000fc40003f1d000 */
[----:B------:R-:W-:Y:S02]  /*0710*/  SHF.L.U32 R8, R5, R8, RZ ;  /* 0x0000000805087219 */ /* 0x000fe400000006ff */
[----:B------:R-:W-:Y:S02]  /*0720*/  SEL R6, R7, RZ, P2 ;  /* 0x000000ff07067207 */ /* 0x000fe40001000000 */
[----:B------:R-:W-:Y:S02]  /*0730*/  ISETP.NE.AND P1, PT, R8, RZ, P1 ;  /* 0x000000ff0800720c */ /* 0x000fe40000f25270 */
[----:B------:R-:W-:Y:S02]  /*0740*/  SHF.R.U32.HI R6, RZ, R6, R5 ;  /* 0x00000006ff067219 */ /* 0x000fe40000011605 */
[----:B------:R-:W-:Y:S02]  /*0750*/  PLOP3.LUT P0, PT, P0, P1, PT, 0xf8, 0x8f ;  /* 0x00000000008f781c */ /* 0x000fe40000703f70 */
[----:B------:R-:W-:-:S02]  /*0760*/  SHF.R.U32.HI R8, RZ, 0x1, R6 ;  /* 0x00000001ff087819 */ /* 0x000fc40000011606 */
[----:B------:R-:W-:-:S04]  /*0770*/  SEL R3, RZ, 0x1, !P0 ;  /* 0x00000001ff037807 */ /* 0x000fc80004000000 */
[----:B------:R-:W-:-:S04]  /*0780*/  LOP3.LUT R3, R3, 0x1, R8, 0xf8, !PT ;  /* 0x0000000103037812 */ /* 0x000fc800078ef808 */
[----:B------:R-:W-:-:S05]  /*0790*/  LOP3.LUT R3, R3, R6, RZ, 0xc0, !PT ;  /* 0x0000000603037212 */ /* 0x000fca00078ec0ff */
[----:B------:R-:W-:-:S05]  /*07a0*/  IMAD.IADD R3, R8, 0x1, R3 ;  /* 0x0000000108037824 */ /* 0x000fca00078e0203 */
[----:B------:R-:W-:Y:S01]  /*07b0*/  LOP3.LUT R0, R3, R0, RZ, 0xfc, !PT ;  /* 0x0000000003007212 */ /* 0x000fe200078efcff */
[----:B------:R-:W-:Y:S06]  /*07c0*/  BRA `(.L_x_11) ;  /* 0x0000000000107947 */ /* 0x000fec0003800000 */
.L_x_10:
[----:B------:R-:W-:-:S04]  /*07d0*/  LOP3.LUT R0, R0, 0x80000000, RZ, 0xc0, !PT ;  /* 0x8000000000007812 */ /* 0x000fc800078ec0ff */
[----:B------:R-:W-:Y:S01]  /*07e0*/  LOP3.LUT R0, R0, 0x7f800000, RZ, 0xfc, !PT ;  /* 0x7f80000000007812 */ /* 0x000fe200078efcff */
[----:B------:R-:W-:Y:S06]  /*07f0*/  BRA `(.L_x_11) ;  /* 0x0000000000047947 */ /* 0x000fec0003800000 */
.L_x_9:
[----:B------:R-:W-:-:S07]  /*0800*/  IMAD R0, R6, 0x800000, R0 ;  /* 0x0080000006007824 */ /* 0x000fce00078e0200 */
.L_x_11:
[----:B------:R-:W-:Y:S05]  /*0810*/  BSYNC.RECONVERGENT B2 ;  /* 0x0000000000027941 */ /* 0x000fea0003800200 */
.L_x_8:
[----:B------:R-:W-:Y:S05]  /*0820*/  BRA `(.L_x_12) ;  /* 0x0000000000207947 */ /* 0x000fea0003800000 */
.L_x_7:
[----:B------:R-:W-:-:S04]  /*0830*/  LOP3.LUT R0, R8, 0x80000000, R7, 0x48, !PT ;  /* 0x8000000008007812 */ /* 0x000fc800078e4807 */
[----:B------:R-:W-:Y:S01]  /*0840*/  LOP3.LUT R0, R0, 0x7f800000, RZ, 0xfc, !PT ;  /* 0x7f80000000007812 */ /* 0x000fe200078efcff */
[----:B------:R-:W-:Y:S06]  /*0850*/  BRA `(.L_x_12) ;  /* 0x0000000000147947 */ /* 0x000fec0003800000 */
.L_x_6:
[----:B------:R-:W-:Y:S01]  /*0860*/  LOP3.LUT R0, R8, 0x80000000, R7, 0x48, !PT ;  /* 0x8000000008007812 */ /* 0x000fe200078e4807 */
[----:B------:R-:W-:Y:S06]  /*0870*/  BRA `(.L_x_12) ;  /* 0x00000000000c7947 */ /* 0x000fec0003800000 */
.L_x_5:
[----:B------:R-:W0:Y:S01]  /*0880*/  MUFU.RSQ R0, -QNAN ;  /* 0xffc0000000007908 */ /* 0x000e220000001400 */
[----:B------:R-:W-:Y:S05]  /*0890*/  BRA `(.L_x_12) ;  /* 0x0000000000047947 */ /* 0x000fea0003800000 */
.L_x_4:
[----:B------:R-:W-:-:S07]  /*08a0*/  FADD.FTZ R0, R0, R3 ;  /* 0x0000000300007221 */ /* 0x000fce0000010000 */
.L_x_12:
[----:B------:R-:W-:Y:S05]  /*08b0*/  BSYNC.RECONVERGENT B1 ;  /* 0x0000000000017941 */ /* 0x000fea0003800200 */
.L_x_2:
[----:B------:R-:W-:-:S04]  /*08c0*/  IMAD.MOV.U32 R5, RZ, RZ, 0x0 ;  /* 0x00000000ff057424 */ /* 0x000fc800078e00ff */
[----:B0-----:R-:W-:Y:S05]  /*08d0*/  RET.REL.NODEC R4 `(softmax_back2) ;  /* 0xfffffff404c87950 */ /* 0x001fea0003c3ffff */
.L_x_13:
[----:B------:R-:W-:-:S00]  /*08e0*/  BRA `(.L_x_13) ;  /* 0xfffffffc00fc7947 */ /* 0x000fc0000383ffff */
[----:B------:R-:W-:-:S00]  /*08f0*/  NOP ;  /* 0x0000000000007918 */ /* 0x000fc00000000000 */
        /* <DEDUP_REMOVED lines=8> */
.L_x_236:


//--------------------- .text.softmax_back        --------------------------
	.section	.text.softmax_back,"ax",@progbits
	.align	128
        .global         softmax_back
        .type           softmax_back,@function
        .size           softmax_back,(.L_x_240 - softmax_back)
        .other          softmax_back,@"STO_CUDA_ENTRY STV_DEFAULT"
softmax_back:
.text.softmax_back:
        /* <DEDUP_REMOVED lines=12> */
[----:B------:R-:W1:Y:S07]  /*00c0*/  LDCU.64 UR4, c[0x0][0x358] ;  /* 0x00006b00ff0477ac */ /* 0x000e6e0008000a00 */
[----:B------:R-:W2:Y:S08]  /*00d0*/  LDC.64 R4, c[0x0][0x388] ;  /* 0x0000e200ff047b82 */ /* 0x000eb00000000a00 */
[----:B------:R-:W3:Y:S01]  /*00e0*/  LDC.64 R6, c[0x0][0x390] ;  /* 0x0000e400ff067b82 */ /* 0x000ee20000000a00 */
[----:B0-----:R-:W-:-:S06]  /*00f0*/  IMAD.WIDE R2, R9, 0x4, R2 ;  /* 0x0000000409027825 */ /* 0x001fcc00078e0202 */
[----:B-1----:R-:W4:Y:S01]  /*0100*/  LDG.E R2, desc[UR4][R2.64] ;  /* 0x0000000402027981 */ /* 0x002f22000c1e1900 */
[----:B--2---:R-:W-:-:S06]  /*0110*/  IMAD.WIDE R4, R9, 0x4, R4 ;  /* 0x0000000409047825 */ /* 0x004fcc00078e0204 */
[----:B------:R-:W4:Y:S01]  /*0120*/  LDG.E R5, desc[UR4][R4.64] ;  /* 0x0000000404057981 */ /* 0x000f22000c1e1900 */
[----:B---3--:R-:W-:-:S04]  /*0130*/  IMAD.WIDE R6, R9, 0x4, R6 ;  /* 0x0000000409067825 */ /* 0x008fc800078e0206 */
[----:B----4-:R-:W-:-:S05]  /*0140*/  FADD R9, R2, -R5 ;  /* 0x8000000502097221 */ /* 0x010fca0000000000 */
[----:B------:R-:W-:Y:S01]  /*0150*/  STG.E desc[UR4][R6.64], R9 ;  /* 0x0000000906007986 */ /* 0x000fe2000c101904 */
[----:B------:R-:W-:Y:S05]  /*0160*/  EXIT ;  /* 0x000000000000794d */ /* 0x000fea0003800000 */
.L_x_14:
        /* <DEDUP_REMOVED lines=9> */
.L_x_240:


//--------------------- .text.log_softmax         --------------------------
	.section	.text.log_softmax,"ax",@progbits
	.align	128
        .global         log_softmax
        .type           log_softmax,@function
        .size           log_softmax,(.L_x_241 - log_softmax)
        .other          log_softmax,@"STO_CUDA_ENTRY STV_DEFAULT"
log_softmax:
.text.log_softmax:
        /* <DEDUP_REMOVED lines=11> */
[----:B------:R-:W0:Y:S01]  /*00b0*/  LDCU UR5, c[0x0][0x394] ;  /* 0x00007280ff0577ac */ /* 0x000e220008000800 */
[----:B------:R-:W-:Y:S01]  /*00c0*/  MOV R4, 0xff7fffff ;  /* 0xff7fffff00047802 */ /* 0x000fe20000000f00 */
[----:B------:R-:W1:Y:S01]  /*00d0*/  LDCU.64 UR12, c[0x0][0x358] ;  /* 0x00006b00ff0c77ac */ /* 0x000e620008000a00 */
[----:B0-----:R-:W-:-:S09]  /*00e0*/  UISETP.GE.AND UP0, UPT, UR5, 0x1, UPT ;  /* 0x000000010500788c */ /* 0x001fd2000bf06270 */
[----:B-1----:R-:W-:Y:S05]  /*00f0*/  BRA.U !UP0, `(.L_x_15) ;  /* 0x0000000908207547 */ /* 0x002fea000b800000 */
[----:B------:R-:W-:Y:S02]  /*0100*/  UISETP.GE.U32.AND UP1, UPT, UR5, 0x10, UPT ;  /* 0x000000100500788c */ /* 0x000fe4000bf26070 */
[----:B------:R-:W-:Y:S01]  /*0110*/  IMAD R2, R0, UR5, RZ ;  /* 0x0000000500027c24 */ /* 0x000fe2000f8e02ff */
[----:B------:R-:W-:Y:S01]  /*0120*/  ULOP3.LUT UR8, UR5, 0xf, URZ, 0xc0, !UPT ;  /* 0x0000000f05087892 */ /* 0x000fe2000f8ec0ff */
[----:B------:R-:W-:Y:S01]  /*0130*/  MOV R4, 0xff7fffff ;  /* 0xff7fffff00047802 */ /* 0x000fe20000000f00 */
[----:B------:R-:W-:Y:S02]  /*0140*/  UMOV UR4, URZ ;  /* 0x000000ff00047c82 */ /* 0x000fe40008000000 */
[----:B------:R-:W-:Y:S02]  /*0150*/  UISETP.NE.AND UP0, UPT, UR8, URZ, UPT ;  /* 0x000000ff0800728c */ /* 0x000fe4000bf05270 */
[----:B------:R-:W-:Y:S09]  /*0160*/  BRA.U !UP1, `(.L_x_16) ;  /* 0x0000000109f87547 */ /* 0x000ff2000b800000 */
[----:B------:R-:W0:Y:S01]  /*0170*/  LDCU.64 UR6, c[0x0][0x380] ;  /* 0x00007000ff0677ac */ /* 0x000e220008000a00 */
[----:B------:R-:W-:Y:S02]  /*0180*/  MOV R4, 0xff7fffff ;  /* 0xff7fffff00047802 */ /* 0x000fe40000000f00 */
[----:B------:R-:W-:Y:S01]  /*0190*/  MOV R3, R2 ;  /* 0x0000000200037202 */ /* 0x000fe20000000f00 */
[----:B------:R-:W-:-:S04]  /*01a0*/  ULOP3.LUT UR4, UR5, 0x7ffffff0, URZ, 0xc0, !UPT ;  /* 0x7ffffff005047892 */ /* 0x000fc8000f8ec0ff */
[----:B------:R-:W-:Y:S02]  /*01b0*/  UIADD3 UR9, UPT, UPT, -UR4, URZ, URZ ;  /* 0x000000ff04097290 */ /* 0x000fe4000fffe1ff */
[----:B0-----:R-:W-:-:S04]  /*01c0*/  UIADD3 UR5, UP1, UPT, UR6, 0x20, URZ ;  /* 0x0000002006057890 */ /* 0x001fc8000ff3e0ff */
[----:B------:R-:W-:-:S12]  /*01d0*/  UIADD3.X UR6, UPT, UPT, URZ, UR7, URZ, UP1, !UPT ;  /* 0x00000007ff067290 */ /* 0x000fd80008ffe4ff */
.L_x_17:
[----:B------:R-:W-:Y:S02]  /*01e0*/  MOV R6, UR5 ;  /* 0x0000000500067c02 */ /* 0x000fe40008000f00 */
[----:B------:R-:W-:-:S03]  /*01f0*/  MOV R7, UR6 ;  /* 0x0000000600077c02 */ /* 0x000fc60008000f00 */
[----:B------:R-:W-:-:S05]  /*0200*/  IMAD.WIDE R6, R3, 0x4, R6 ;  /* 0x0000000403067825 */ /* 0x000fca00078e0206 */
[----:B------:R-:W2:Y:S04]  /*0210*/  LDG.E R15, desc[UR12][R6.64+-0x20] ;  /* 0xffffe00c060f7981 */ /* 0x000ea8000c1e1900 */
[----:B------:R-:W3:Y:S04]  /*0220*/  LDG.E R17, desc[UR12][R6.64+-0x1c] ;  /* 0xffffe40c06117981 */ /* 0x000ee8000c1e1900 */
[----:B------:R-:W4:Y:S04]  /*0230*/  LDG.E R19, desc[UR12][R6.64+-0x18] ;  /* 0xffffe80c06137981 */ /* 0x000f28000c1e1900 */
[----:B------:R-:W5:Y:S04]  /*0240*/  LDG.E R21, desc[UR12][R6.64+-0x14] ;  /* 0xffffec0c06157981 */ /* 0x000f68000c1e1900 */
        /* <DEDUP_REMOVED lines=11> */
[----:B------:R-:W5:Y:S01]  /*0300*/  LDG.E R14, desc[UR12][R6.64+0x1c] ;  /* 0x00001c0c060e7981 */ /* 0x000f62000c1e1900 */
[----:B------:R-:W-:Y:S01]  /*0310*/  UIADD3 UR9, UPT, UPT, UR9, 0x10, URZ ;  /* 0x0000001009097890 */ /* 0x000fe2000fffe0ff */
[----:B------:R-:W-:-:S03]  /*0320*/  IADD3 R3, PT, PT, R3, 0x10, RZ ;  /* 0x0000001003037810 */ /* 0x000fc60007ffe0ff */
[----:B------:R-:W-:Y:S01]  /*0330*/  UISETP.NE.AND UP1, UPT, UR9, URZ, UPT ;  /* 0x000000ff0900728c */ /* 0x000fe2000bf25270 */
[----:B--2---:R-:W-:-:S04]  /*0340*/  FSETP.GTU.AND P0, PT, R4, R15, PT ;  /* 0x0000000f0400720b */ /* 0x004fc80003f0c000 */
[----:B------:R-:W-:-:S04]  /*0350*/  FSEL R4, R15, R4, !P0 ;  /* 0x000000040f047208 */ /* 0x000fc80004000000 */
[----:B---3--:R-:W-:-:S04]  /*0360*/  FSETP.GTU.AND P0, PT, R4, R17, PT ;  /* 0x000000110400720b */ /* 0x008fc80003f0c000 */
[----:B------:R-:W-:-:S04]  /*0370*/  FSEL R4, R17, R4, !P0 ;  /* 0x0000000411047208 */ /* 0x000fc80004000000 */
[----:B----4-:R-:W-:-:S04]  /*0380*/  FSETP.GTU.AND P0, PT, R4, R19, PT ;  /* 0x000000130400720b */ /* 0x010fc80003f0c000 */
[----:B------:R-:W-:-:S04]  /*0390*/  FSEL R4, R19, R4, !P0 ;  /* 0x0000000413047208 */ /* 0x000fc80004000000 */
[----:B-----5:R-:W-:-:S04]  /*03a0*/  FSETP.GTU.AND P0, PT, R4, R21, PT ;  /* 0x000000150400720b */ /* 0x020fc80003f0c000 */
[----:B------:R-:W-:-:S04]  /*03b0*/  FSEL R4, R21, R4, !P0 ;  /* 0x0000000415047208 */ /* 0x000fc80004000000 */
[----:B------:R-:W-:-:S04]  /*03c0*/  FSETP.GTU.AND P0, PT, R4, R23, PT ;  /* 0x000000170400720b */ /* 0x000fc80003f0c000 */
        /* <DEDUP_REMOVED lines=22> */
[----:B------:R-:W-:Y:S01]  /*0530*/  FSEL R4, R14, R5, !P0 ;  /* 0x000000050e047208 */ /* 0x000fe20004000000 */
[----:B------:R-:W-:Y:S08]  /*0540*/  BRA.U UP1, `(.L_x_17) ;  /* 0xfffffffd01247547 */ /* 0x000ff0000b83ffff */
.L_x_16:
[----:B------:R-:W-:Y:S05]  /*0550*/  BRA.U !UP0, `(.L_x_15) ;  /* 0x0000000508087547 */ /* 0x000fea000b800000 */
[----:B------:R-:W0:Y:S01]  /*0560*/  LDCU UR5, c[0x0][0x394] ;  /* 0x00007280ff0577ac */ /* 0x000e220008000800 */
[----:B------:R-:W-:Y:S02]  /*0570*/  UISETP.GE.U32.AND UP0, UPT, UR8, 0x8, UPT ;  /* 0x000000080800788c */ /* 0x000fe4000bf06070 */
[----:B0-----:R-:W-:-:S04]  /*0580*/  ULOP3.LUT UR6, UR5, 0x7, URZ, 0xc0, !UPT ;  /* 0x0000000705067892 */ /* 0x001fc8000f8ec0ff */
[----:B------:R-:W-:-:S03]  /*0590*/  UISETP.NE.AND UP1, UPT, UR6, URZ, UPT ;  /* 0x000000ff0600728c */ /* 0x000fc6000bf25270 */
[----:B------:R-:W-:Y:S08]  /*05a0*/  BRA.U !UP0, `(.L_x_18) ;  /* 0x0000000108707547 */ /* 0x000ff0000b800000 */
[----:B------:R-:W0:Y:S01]  /*05b0*/  LDC.64 R6, c[0x0][0x380] ;  /* 0x0000e000ff067b82 */ /* 0x000e220000000a00 */
[----:B------:R-:W-:-:S05]  /*05c0*/  IADD3 R3, PT, PT, R2, UR4, RZ ;  /* 0x0000000402037c10 */ /* 0x000fca000fffe0ff */
[----:B0-----:R-:W-:-:S05]  /*05d0*/  IMAD.WIDE R6, R3, 0x4, R6 ;  /* 0x0000000403067825 */ /* 0x001fca00078e0206 */
[----:B------:R-:W2:Y:S04]  /*05e0*/  LDG.E R3, desc[UR12][R6.64] ;  /* 0x0000000c06037981 */ /* 0x000ea8000c1e1900 */
[----:B------:R-:W3:Y:S04]  /*05f0*/  LDG.E R8, desc[UR12][R6.64+0x4] ;  /* 0x0000040c06087981 */ /* 0x000ee8000c1e1900 */
[----:B------:R-:W4:Y:S04]  /*0600*/  LDG.E R10, desc[UR12][R6.64+0x8] ;  /* 0x0000080c060a7981 */ /* 0x000f28000c1e1900 */
[----:B------:R-:W5:Y:S04]  /*0610*/  LDG.E R12, desc[UR12][R6.64+0xc] ;  /* 0x00000c0c060c7981 */ /* 0x000f68000c1e1900 */
[----:B------:R-:W5:Y:S04]  /*0620*/  LDG.E R14, desc[UR12][R6.64+0x10] ;  /* 0x0000100c060e7981 */ /* 0x000f68000c1e1900 */
[----:B------:R-:W5:Y:S04]  /*0630*/  LDG.E R16, desc[UR12][R6.64+0x14] ;  /* 0x0000140c06107981 */ /* 0x000f68000c1e1900 */
[----:B------:R-:W5:Y:S04]  /*0640*/  LDG.E R18, desc[UR12][R6.64+0x18] ;  /* 0x0000180c06127981 */ /* 0x000f68000c1e1900 */
[----:B------:R-:W5:Y:S01]  /*0650*/  LDG.E R20, desc[UR12][R6.64+0x1c] ;  /* 0x00001c0c06147981 */ /* 0x000f62000c1e1900 */
[----:B------:R-:W-:Y:S01]  /*0660*/  UIADD3 UR4, UPT, UPT, UR4, 0x8, URZ ;  /* 0x0000000804047890 */ /* 0x000fe2000fffe0ff */
        /* <DEDUP_REMOVED lines=15> */
[----:B------:R-:W-:-:S09]  /*0760*/  FSEL R4, R20, R3, !P0 ;  /* 0x0000000314047208 */ /* 0x000fd20004000000 */
.L_x_18:
[----:B------:R-:W-:Y:S05]  /*0770*/  BRA.U !UP1, `(.L_x_15) ;  /* 0x0000000109807547 */ /* 0x000fea000b800000 */
[----:B------:R-:W-:Y:S02]  /*0780*/  UISETP.GE.U32.AND UP0, UPT, UR6, 0x4, UPT ;  /* 0x000000040600788c */ /* 0x000fe4000bf06070 */
[----:B------:R-:W-:-:S04]  /*0790*/  ULOP3.LUT UR5, UR5, 0x3, URZ, 0xc0, !UPT ;  /* 0x0000000305057892 */ /* 0x000fc8000f8ec0ff */
        /* <DEDUP_REMOVED lines=17> */
[----:B------:R-:W-:-:S09]  /*08b0*/  FSEL R4, R12, R3, !P0 ;  /* 0x000000030c047208 */ /* 0x000fd20004000000 */
.L_x_19:
[----:B------:R-:W-:Y:S05]  /*08c0*/  BRA.U !UP1, `(.L_x_15) ;  /* 0x00000001092c7547 */ /* 0x000fea000b800000 */
[----:B------:R-:W0:Y:S01]  /*08d0*/  LDC.64 R6, c[0x0][0x380] ;  /* 0x0000e000ff067b82 */ /* 0x000e220000000a00 */
[----:B------:R-:W-:Y:S01]  /*08e0*/  IADD3 R5, PT, PT, R2, UR4, RZ ;  /* 0x0000000402057c10 */ /* 0x000fe2000fffe0ff */
[----:B------:R-:W-:-:S12]  /*08f0*/  UIADD3 UR5, UPT, UPT, -UR5, URZ, URZ ;  /* 0x000000ff05057290 */ /* 0x000fd8000fffe1ff */
.L_x_20:
[----:B0-----:R-:W-:-:S06]  /*0900*/  IMAD.WIDE R2, R5, 0x4, R6 ;  /* 0x0000000405027825 */ /* 0x001fcc00078e0206 */
[----:B------:R-:W2:Y:S01]  /*0910*/  LDG.E R3, desc[UR12][R2.64] ;  /* 0x0000000c02037981 */ /* 0x000ea2000c1e1900 */
[----:B------:R-:W-:Y:S01]  /*0920*/  UIADD3 UR5, UPT, UPT, UR5, 0x1, URZ ;  /* 0x0000000105057890 */ /* 0x000fe2000fffe0ff */
[----:B------:R-:W-:-:S03]  /*0930*/  IADD3 R5, PT, PT, R5, 0x1, RZ ;  /* 0x0000000105057810 */ /* 0x000fc60007ffe0ff */
[----:B------:R-:W-:Y:S01]  /*0940*/  UISETP.NE.AND UP0, UPT, UR5, URZ, UPT ;  /* 0x000000ff0500728c */ /* 0x000fe2000bf05270 */
[----:B--2---:R-:W-:-:S04]  /*0950*/  FSETP.GTU.AND P0, PT, R4, R3, PT ;  /* 0x000000030400720b */ /* 0x004fc80003f0c000 */
[----:B------:R-:W-:-:S04]  /*0960*/  FSEL R4, R3, R4, !P0 ;  /* 0x0000000403047208 */ /* 0x000fc80004000000 */
[----:B------:R-:W-:Y:S05]  /*0970*/  BRA.U UP0, `(.L_x_20) ;  /* 0xfffffffd00e07547 */ /* 0x000fea000b83ffff */
.L_x_15:
[----:B------:R-:W0:Y:S01]  /*0980*/  LDCU UR5, c[0x0][0x394] ;  /* 0x00007280ff0577ac */ /* 0x000e220008000800 */
[----:B------:R-:W-:Y:S01]  /*0990*/  HFMA2 R7, -RZ, RZ, 0, 0 ;  /* 0x00000000ff077431 */ /* 0x000fe200000001ff */
[----:B0-----:R-:W-:-:S09]  /*09a0*/  UISETP.GE.AND UP0, UPT, UR5, 0x1, UPT ;  /* 0x000000010500788c */ /* 0x001fd2000bf06270 */
[----:B------:R-:W-:Y:S05]  /*09b0*/  BRA.U !UP0, `(.L_x_21) ;  /* 0x0000000d08907547 */ /* 0x000fea000b800000 */
[----:B------:R-:W-:Y:S02]  /*09c0*/  UISETP.GE.U32.AND UP1, UPT, UR5, 0x8, UPT ;  /* 0x000000080500788c */ /* 0x000fe4000bf26070 */
[----:B------:R-:W-:Y:S01]  /*09d0*/  IMAD R6, R0, UR5, RZ ;  /* 0x0000000500067c24 */ /* 0x000fe2000f8e02ff */
[----:B------:R-:W-:Y:S01]  /*09e0*/  ULOP3.LUT UR14, UR5, 0x7, URZ, 0xc0, !UPT ;  /* 0x00000007050e7892 */ /* 0x000fe2000f8ec0ff */
[----:B------:R-:W-:Y:S01]  /*09f0*/  MOV R7, RZ ;  /* 0x000000ff00077202 */ /* 0x000fe20000000f00 */
[----:B------:R-:W-:Y:S02]  /*0a00*/  UMOV UR4, URZ ;  /* 0x000000ff00047c82 */ /* 0x000fe40008000000 */
[----:B------:R-:W-:Y:S02]  /*0a10*/  UISETP.NE.AND UP0, UPT, UR14, URZ, UPT ;  /* 0x000000ff0e00728c */ /* 0x000fe4000bf05270 */
[----:B------:R-:W-:Y:S09]  /*0a20*/  BRA.U !UP1, `(.L_x_22) ;  /* 0x0000000509b47547 */ /* 0x000ff2000b800000 */
[----:B------:R-:W0:Y:S01]  /*0a30*/  LDCU.128 UR8, c[0x0][0x380] ;  /* 0x00007000ff0877ac */ /* 0x000e220008000c00 */
[----:B------:R-:W-:Y:S02]  /*0a40*/  MOV R7, RZ ;  /* 0x000000ff00077202 */ /* 0x000fe40000000f00 */
[----:B------:R-:W-:Y:S01]  /*0a50*/  MOV R5, R6 ;  /* 0x0000000600057202 */ /* 0x000fe20000000f00 */
[----:B------:R-:W-:Y:S02]  /*0a60*/  ULOP3.LUT UR4, UR5, 0x7ffffff8, URZ, 0xc0, !UPT ;  /* 0x7ffffff805047892 */ /* 0x000fe4000f8ec0ff */
[----:B0-----:R-:W-:Y:S02]  /*0a70*/  UIADD3 UR7, UP1, UPT, UR8, 0x10, URZ ;  /* 0x0000001008077890 */ /* 0x001fe4000ff3e0ff */
[----:B------:R-:W-:Y:S02]  /*0a80*/  UIADD3 UR5, UP2, UPT, UR10, 0x10, URZ ;  /* 0x000000100a057890 */ /* 0x000fe4000ff5e0ff */
[----:B------:R-:W-:-:S02]  /*0a90*/  UIADD3 UR10, UPT, UPT, -UR4, URZ, URZ ;  /* 0x000000ff040a7290 */ /* 0x000fc4000fffe1ff */
[----:B------:R-:W-:Y:S02]  /*0aa0*/  UIADD3.X UR8, UPT, UPT, URZ, UR9, URZ, UP1, !UPT ;  /* 0x00000009ff087290 */ /* 0x000fe40008ffe4ff */
[----:B------:R-:W-:-:S12]  /*0ab0*/  UIADD3.X UR6, UPT, UPT, URZ, UR11, URZ, UP2, !UPT ;  /* 0x0000000bff067290 */ /* 0x000fd800097fe4ff */
.L_x_23:
[----:B------:R-:W-:Y:S02]  /*0ac0*/  MOV R14, UR7 ;  /* 0x00000007000e7c02 */ /* 0x000fe40008000f00 */
[----:B------:R-:W-:-:S03]  /*0ad0*/  MOV R15, UR8 ;  /* 0x00000008000f7c02 */ /* 0x000fc60008000f00 */
[----:B------:R-:W-:-:S05]  /*0ae0*/  IMAD.WIDE R14, R5, 0x4, R14 ;  /* 0x00000004050e7825 */ /* 0x000fca00078e020e */
[----:B------:R-:W2:Y:S01]  /*0af0*/  LDG.E R25, desc[UR12][R14.64+-0x10] ;  /* 0xfffff00c0e197981 */ /* 0x000ea2000c1e1900 */
[----:B------:R-:W-:Y:S02]  /*0b00*/  MOV R2, UR5 ;  /* 0x0000000500027c02 */ /* 0x000fe40008000f00 */
[----:B------:R-:W-:-:S03]  /*0b10*/  MOV R3, UR6 ;  /* 0x0000000600037c02 */ /* 0x000fc60008000f00 */
[----:B------:R-:W-:-:S04]  /*0b20*/  IMAD.WIDE R2, R5, 0x4, R2 ;  /* 0x0000000405027825 */ /* 0x000fc800078e0202 */
[----:B--2---:R-:W-:-:S05]  /*0b30*/  FADD R25, R25, -R4 ;  /* 0x8000000419197221 */ /* 0x004fca0000000000 */
[----:B------:R0:W-:Y:S04]  /*0b40*/  STG.E desc[UR12][R2.64+-0x10], R25 ;  /* 0xfffff01902007986 */ /* 0x0001e8000c10190c */
[----:B------:R-:W2:Y:S02]  /*0b50*/  LDG.E R13, desc[UR12][R14.64+-0xc] ;  /* 0xfffff40c0e0d7981 */ /* 0x000ea4000c1e1900 */
[----:B--2---:R-:W-:-:S05]  /*0b60*/  FADD R13, R13, -R4 ;  /* 0x800000040d0d7221 */ /* 0x004fca0000000000 */
[----:B------:R1:W-:Y:S04]  /*0b70*/  STG.E desc[UR12][R2.64+-0xc], R13 ;  /* 0xfffff40d02007986 */ /* 0x0003e8000c10190c */
[----:B------:R-:W2:Y:S02]  /*0b80*/  LDG.E R17, desc[UR12][R14.64+-0x8] ;  /* 0xfffff80c0e117981 */ /* 0x000ea4000c1e1900 */
[----:B--2---:R-:W-:-:S05]  /*0b90*/  FADD R17, R17, -R4 ;  /* 0x8000000411117221 */ /* 0x004fca0000000000 */
[----:B------:R2:W-:Y:S04]  /*0ba0*/  STG.E desc[UR12][R2.64+-0x8], R17 ;  /* 0xfffff81102007986 */ /* 0x0005e8000c10190c */
[----:B------:R-:W3:Y:S02]  /*0bb0*/  LDG.E R21, desc[UR12][R14.64+-0x4] ;  /* 0xfffffc0c0e157981 */ /* 0x000ee4000c1e1900 */
[----:B---3--:R-:W-:-:S05]  /*0bc0*/  FADD R21, R21, -R4 ;  /* 0x8000000415157221 */ /* 0x008fca0000000000 */
[----:B------:R3:W-:Y:S04]  /*0bd0*/  STG.E desc[UR12][R2.64+-0x4], R21 ;  /* 0xfffffc1502007986 */ /* 0x0007e8000c10190c */
[----:B------:R-:W4:Y:S02]  /*0be0*/  LDG.E R19, desc[UR12][R14.64] ;  /* 0x0000000c0e137981 */ /* 0x000f24000c1e1900 */
[----:B----4-:R-:W-:-:S05]  /*0bf0*/  FADD R19, R19, -R4 ;  /* 0x8000000413137221 */ /* 0x010fca0000000000 */
[----:B------:R4:W-:Y:S04]  /*0c00*/  STG.E desc[UR12][R2.64], R19 ;  /* 0x0000001302007986 */ /* 0x0009e8000c10190c */
[----:B------:R-:W5:Y:S02]  /*0c10*/  LDG.E R11, desc[UR12][R14.64+0x4] ;  /* 0x0000040c0e0b7981 */ /* 0x000f64000c1e1900 */
[----:B-----5:R-:W-:-:S05]  /*0c20*/  FADD R11, R11, -R4 ;  /* 0x800000040b0b7221 */ /* 0x020fca0000000000 */
[----:B------:R5:W-:Y:S04]  /*0c30*/  STG.E desc[UR12][R2.64+0x4], R11 ;  /* 0x0000040b02007986 */ /* 0x000be8000c10190c */
[----:B------:R-:W2:Y:S01]  /*0c40*/  LDG.E R9, desc[UR12][R14.64+0x8] ;  /* 0x0000080c0e097981 */ /* 0x000ea2000c1e1900 */
[----:B------:R-:W-:Y:S01]  /*0c50*/  HFMA2 R20, -RZ, RZ, 0.96630859375, -0.0022525787353515625 ;  /* 0x3bbb989dff147431 */ /* 0x000fe200000001ff */
[----:B------:R-:W-:-:S04]  /*0c60*/  MOV R16, 0x437c0000 ;  /* 0x437c000000107802 */ /* 0x000fc80000000f00 */
[----:B------:R-:W-:-:S04]  /*0c70*/  FFMA.SAT R27, R25, R20, 0.5 ;  /* 0x3f000000191b7423 */ /* 0x000fc80000002014 */
[----:B------:R-:W-:Y:S01]  /*0c80*/  FFMA.RM R10, R27, R16, 12582913 ;  /* 0x4b4000011b0a7423 */ /* 0x000fe20000004010 */
[----:B------:R-:W-:-:S03]  /*0c90*/  FFMA.SAT R27, R13, R20, 0.5 ;  /* 0x3f0000000d1b7423 */ /* 0x000fc60000002014 */
[----:B------:R-:W-:Y:S01]  /*0ca0*/  FADD R8, R10, -12583039 ;  /* 0xcb40007f0a087421 */ /* 0x000fe20000000000 */
[----:B------:R-:W-:-:S03]  /*0cb0*/  FFMA.RM R12, R27, R16, 12582913 ;  /* 0x4b4000011b0c7423 */ /* 0x000fc60000004010 */
[----:B------:R-:W-:-:S04]  /*0cc0*/  FFMA R8, R25, 1.4426950216293334961, -R8 ;  /* 0x3fb8aa3b19087823 */ /* 0x000fc80000000808 */
[----:B0-----:R-:W-:Y:S01]  /*0cd0*/  FFMA R25, R25, 1.925963033500011079e-08, R8 ;  /* 0x32a5706019197823 */ /* 0x001fe20000000008 */
[----:B------:R-:W-:Y:S01]  /*0ce0*/  FADD R8, R12, -12583039 ;  /* 0xcb40007f0c087421 */ /* 0x000fe20000000000 */
[----:B--2---:R-:W-:-:S05]  /*0cf0*/  FADD R9, R9, -R4 ;  /* 0x8000000409097221 */ /* 0x004fca0000000000 */
[----:B------:R0:W-:Y:S04]  /*0d00*/  STG.E desc[UR12][R2.64+0x8], R9 ;  /* 0x0000080902007986 */ /* 0x0001e8000c10190c */
[----:B------:R2:W5:Y:S01]  /*0d10*/  LDG.E R23, desc[UR12][R14.64+0xc] ;  /* 0x00000c0c0e177981 */ /* 0x000562000c1e1900 */
[----:B------:R-:W-:Y:S01]  /*0d20*/  FFMA R18, R13, 1.4426950216293334961, -R8 ;  /* 0x3fb8aa3b0d127823 */ /* 0x000fe20000000808 */
[----:B------:R-:W-:Y:S01]  /*0d30*/  UIADD3 UR10, UPT, UPT, UR10, 0x8, URZ ;  /* 0x000000080a0a7890 */ /* 0x000fe2000fffe0ff */
[----:B------:R-:W-:-:S03]  /*0d40*/  IADD3 R5, PT, PT, R5, 0x8, RZ ;  /* 0x0000000805057810 */ /* 0x000fc60007ffe0ff */
[----:B------:R-:W-:Y:S01]  /*0d50*/  UISETP.NE.AND UP1, UPT, UR10, URZ, UPT ;  /* 0x000000ff0a00728c */ /* 0x000fe2000bf25270 */
[----:B--2---:R-:W-:Y:S01]  /*0d60*/  FFMA.SAT R15, R17, R20, 0.5 ;  /* 0x3f000000110f7423 */ /* 0x004fe20000002014 */
[----:B------:R2:W0:Y:S03]  /*0d70*/  MUFU.EX2 R14, R25 ;  /* 0x00000019000e7308 */ /* 0x0004260000000800 */
[----:B------:R-:W-:Y:S01]  /*0d80*/  FFMA.RM R8, R15, R16, 12582913 ;  /* 0x4b4000010f087423 */ /* 0x000fe20000004010 */
[----:B------:R-:W-:Y:S01]  /*0d90*/  FFMA R15, R13, 1.925963033500011079e-08, R18 ;  /* 0x32a570600d0f7823 */ /* 0x000fe20000000012 */
[----:B-1----:R-:W-:Y:S02]  /*0da0*/  FFMA.SAT R13, R21, R20, 0.5 ;  /* 0x3f000000150d7423 */ /* 0x002fe40000002014 */
[C---:B------:R-:W-:Y:S01]  /*0db0*/  FADD R18, R8.reuse, -12583039 ;  /* 0xcb40007f08127421 */ /* 0x040fe20000000000 */
[----:B------:R-:W-:Y:S01]  /*0dc0*/  SHF.L.U32 R8, R8, 0x17, RZ ;  /* 0x0000001708087819 */ /* 0x000fe200000006ff */
[----:B------:R-:W-:Y:S01]  /*0dd0*/  FFMA.RM R13, R13, R16, 12582913 ;  /* 0x4b4000010d0d7423 */ /* 0x000fe20000004010 */
[----:B------:R-:W1:Y:S01]  /*0de0*/  MUFU.EX2 R15, R15 ;  /* 0x0000000f000f7308 */ /* 0x000e620000000800 */
[----:B------:R-:W-:Y:S01]  /*0df0*/  FFMA R18, R17, 1.4426950216293334961, -R18 ;  /* 0x3fb8aa3b11127823 */ /* 0x000fe20000000812 */
[----:B--2---:R-:W-:Y:S01]  /*0e00*/  FFMA.SAT R25, R9, R20, 0.5 ;  /* 0x3f00000009197423 */ /* 0x004fe20000002014 */
[----:B------:R-:W-:-:S02]  /*0e10*/  FADD R22, R13, -12583039 ;  /* 0xcb40007f0d167421 */ /* 0x000fc40000000000 */
[----:B------:R-:W-:Y:S01]  /*0e20*/  FFMA R18, R17, 1.925963033500011079e-08, R18 ;  /* 0x32a5706011127823 */ /* 0x000fe20000000012 */
[----:B------:R-:W-:Y:S01]  /*0e30*/  FFMA.SAT R17, R19, R20, 0.5 ;  /* 0x3f00000013117423 */ /* 0x000fe20000002014 */
[----:B------:R-:W-:-:S03]  /*0e40*/  FFMA R22, R21, 1.4426950216293334961, -R22 ;  /* 0x3fb8aa3b15167823 */ /* 0x000fc60000000816 */
[----:B------:R-:W-:Y:S01]  /*0e50*/  FFMA.RM R17, R17, R16, 12582913 ;  /* 0x4b40000111117423 */ /* 0x000fe20000004010 */
[----:B------:R-:W-:Y:S01]  /*0e60*/  FFMA R22, R21, 1.925963033500011079e-08, R22 ;  /* 0x32a5706015167823 */ /* 0x000fe20000000016 */
[----:B---3--:R-:W-:Y:S01]  /*0e70*/  FFMA.SAT R21, R11, R20, 0.5 ;  /* 0x3f0000000b157423 */ /* 0x008fe20000002014 */
[----:B------:R-:W2:Y:S01]  /*0e80*/  MUFU.EX2 R18, R18 ;  /* 0x0000001200127308 */ /* 0x000ea20000000800 */
[C---:B------:R-:W-:Y:S01]  /*0e90*/  FADD R24, R17.reuse, -12583039 ;  /* 0xcb40007f11187421 */ /* 0x040fe20000000000 */
[----:B------:R-:W-:Y:S01]  /*0ea0*/  SHF.L.U32 R17, R17, 0x17, RZ ;  /* 0x0000001711117819 */ /* 0x000fe200000006ff */
[----:B------:R-:W-:Y:S02]  /*0eb0*/  FFMA.RM R21, R21, R16, 12582913 ;  /* 0x4b40000115157423 */ /* 0x000fe40000004010 */
[----:B------:R-:W-:-:S03]  /*0ec0*/  FFMA R24, R19, 1.4426950216293334961, -R24 ;  /* 0x3fb8aa3b13187823 */ /* 0x000fc60000000818 */
[----:B------:R-:W3:Y:S01]  /*0ed0*/  MUFU.EX2 R22, R22 ;  /* 0x0000001600167308 */ /* 0x000ee20000000800 */
[----:B----4-:R-:W-:Y:S01]  /*0ee0*/  FFMA R19, R19, 1.925963033500011079e-08, R24 ;  /* 0x32a5706013137823 */ /* 0x010fe20000000018 */
[----:B------:R-:W-:-:S04]  /*0ef0*/  FADD R24, R21, -12583039 ;  /* 0xcb40007f15187421 */ /* 0x000fc80000000000 */
[----:B------:R-:W-:Y:S02]  /*0f00*/  FFMA R24, R11, 1.4426950216293334961, -R24 ;  /* 0x3fb8aa3b0b187823 */ /* 0x000fe40000000818 */
[----:B------:R-:W4:Y:S01]  /*0f10*/  MUFU.EX2 R19, R19 ;  /* 0x0000001300137308 */ /* 0x000f220000000800 */
[----:B-----5:R-:W-:-:S04]  /*0f20*/  FADD R23, R23, -R4 ;  /* 0x8000000417177221 */ /* 0x020fc80000000000 */
[----:B------:R-:W-:Y:S01]  /*0f30*/  FFMA.SAT R27, R23, R20, 0.5 ;  /* 0x3f000000171b7423 */ /* 0x000fe20000002014 */
[-C--:B------:R-:W-:Y:S01]  /*0f40*/  FFMA.RM R20, R25, R16.reuse, 12582913 ;  /* 0x4b40000119147423 */ /* 0x080fe20000004010 */
[----:B------:R-:W-:Y:S01]  /*0f50*/  FFMA R25, R11, 1.925963033500011079e-08, R24 ;  /* 0x32a570600b197823 */ /* 0x000fe20000000018 */
[----:B------:R-:W-:Y:S01]  /*0f60*/  SHF.L.U32 R24, R10, 0x17, RZ ;  /* 0x000000170a187819 */ /* 0x000fe200000006ff */
[----:B------:R-:W-:Y:S01]  /*0f70*/  FFMA.RM R16, R27, R16, 12582913 ;  /* 0x4b4000011b107423 */ /* 0x000fe20000004010 */
[----:B------:R-:W-:Y:S01]  /*0f80*/  FADD R26, R20, -12583039 ;  /* 0xcb40007f141a7421 */ /* 0x000fe20000000000 */
[----:B------:R-:W-:Y:S01]  /*0f90*/  SHF.L.U32 R11, R12, 0x17, RZ ;  /* 0x000000170c0b7819 */ /* 0x000fe200000006ff */
[----:B------:R-:W5:Y:S01]  /*0fa0*/  MUFU.EX2 R10, R25 ;  /* 0x00000019000a7308 */ /* 0x000f620000000800 */
[----:B0-----:R-:W-:Y:S01]  /*0fb0*/  FFMA R14, R24, R14, R7 ;  /* 0x0000000e180e7223 */ /* 0x001fe20000000007 */
[----:B------:R-:W-:Y:S01]  /*0fc0*/  FFMA R26, R9, 1.4426950216293334961, -R26 ;  /* 0x3fb8aa3b091a7823 */ /* 0x000fe2000000081a */
[----:B------:R-:W-:Y:S01]  /*0fd0*/  FADD R12, R16, -12583039 ;  /* 0xcb40007f100c7421 */ /* 0x000fe20000000000 */
[----:B------:R0:W-:Y:S01]  /*0fe0*/  STG.E desc[UR12][R2.64+0xc], R23 ;  /* 0x00000c1702007986 */ /* 0x0001e2000c10190c */
[----:B-1----:R-:W-:Y:S01]  /*0ff0*/  FFMA R11, R11, R15, R14 ;  /* 0x0000000f0b0b7223 */ /* 0x002fe2000000000e */
[----:B------:R-:W-:Y:S01]  /*1000*/  FFMA R7, R9, 1.925963033500011079e-08, R26 ;  /* 0x32a5706009077823 */ /* 0x000fe2000000001a */
[----:B------:R-:W-:Y:S01]  /*1010*/  FFMA R14, R23, 1.4426950216293334961, -R12 ;  /* 0x3fb8aa3b170e7823 */ /* 0x000fe2000000080c */
[----:B------:R-:W-:Y:S01]  /*1020*/  SHF.L.U32 R12, R13, 0x17, RZ ;  /* 0x000000170d0c7819 */ /* 0x000fe200000006ff */
[----:B--2---:R-:W-:Y:S01]  /*1030*/  FFMA R11, R8, R18, R11 ;  /* 0x00000012080b7223 */ /* 0x004fe2000000000b */
[----:B------:R-:W-:Y:S01]  /*1040*/  SHF.L.U32 R8, R21, 0x17, RZ ;  /* 0x0000001715087819 */ /* 0x000fe200000006ff */
[----:B------:R-:W-:Y:S01]  /*1050*/  FFMA R14, R23, 1.925963033500011079e-08, R14 ;  /* 0x32a57060170e7823 */ /* 0x000fe2000000000e */
[----:B------:R-:W1:Y:S01]  /*1060*/  MUFU.EX2 R7, R7 ;  /* 0x0000000700077308 */ /* 0x000e620000000800 */
[----:B---3--:R-:W-:Y:S01]  /*1070*/  FFMA R12, R12, R22, R11 ;  /* 0x000000160c0c7223 */ /* 0x008fe2000000000b */
[----:B------:R-:W-:-:S02]  /*1080*/  SHF.L.U32 R9, R20, 0x17, RZ ;  /* 0x0000001714097819 */ /* 0x000fc400000006ff */
[----:B------:R-:W-:Y:S01]  /*1090*/  SHF.L.U32 R16, R16, 0x17, RZ ;  /* 0x0000001710107819 */ /* 0x000fe200000006ff */
[----:B----4-:R-:W-:-:S03]  /*10a0*/  FFMA R17, R17, R19, R12 ;  /* 0x0000001311117223 */ /* 0x010fc6000000000c */
[----:B------:R-:W2:Y:S01]  /*10b0*/  MUFU.EX2 R14, R14 ;  /* 0x0000000e000e7308 */ /* 0x000ea20000000800 */
[----:B-----5:R-:W-:-:S04]  /*10c0*/  FFMA R8, R8, R10, R17 ;  /* 0x0000000a08087223 */ /* 0x020fc80000000011 */
[----:B-1----:R-:W-:-:S04]  /*10d0*/  FFMA R7, R9, R7, R8 ;  /* 0x0000000709077223 */ /* 0x002fc80000000008 */
[----:B--2---:R-:W-:Y:S01]  /*10e0*/  FFMA R7, R16, R14, R7 ;  /* 0x0000000e10077223 */ /* 0x004fe20000000007 */
[----:B0-----:R-:W-:Y:S06]  /*10f0*/  BRA.U UP1, `(.L_x_23) ;  /* 0xfffffff901707547 */ /* 0x001fec000b83ffff */
.L_x_22:
[----:B------:R-:W-:Y:S05]  /*1100*/  BRA.U !UP0, `(.L_x_21) ;  /* 0x0000000508bc7547 */ /* 0x000fea000b800000 */
[----:B------:R-:W0:Y:S01]  /*1110*/  LDCU UR5, c[0x0][0x394] ;  /* 0x00007280ff0577ac */ /* 0x000e220008000800 */
[----:B------:R-:W-:Y:S02]  /*1120*/  UISETP.GE.U32.AND UP0, UPT, UR14, 0x4, UPT ;  /* 0x000000040e00788c */ /* 0x000fe4000bf06070 */
[----:B0-----:R-:W-:-:S04]  /*1130*/  ULOP3.LUT UR6, UR5, 0x3, URZ, 0xc0, !UPT ;  /* 0x0000000305067892 */ /* 0x001fc8000f8ec0ff */
[----:B------:R-:W-:-:S03]  /*1140*/  UISETP.NE.AND UP1, UPT, UR6, URZ, UPT ;  /* 0x000000ff0600728c */ /* 0x000fc6000bf25270 */
[----:B------:R-:W-:Y:S08]  /*1150*/  BRA.U !UP0, `(.L_x_24) ;  /* 0x0000000108d07547 */ /* 0x000ff0000b800000 */
[----:B------:R-:W0:Y:S01]  /*1160*/  LDC.64 R10, c[0x0][0x380] ;  /* 0x0000e000ff0a7b82 */ /* 0x000e220000000a00 */
[----:B------:R-:W-:-:S07]  /*1170*/  IADD3 R5, PT, PT, R6, UR4, RZ ;  /* 0x0000000406057c10 */ /* 0x000fce000fffe0ff */
[----:B------:R-:W1:Y:S01]  /*1180*/  LDC.64 R2, c[0x0][0x388] ;  /* 0x0000e200ff027b82 */ /* 0x000e620000000a00 */
[----:B0-----:R-:W-:-:S05]  /*1190*/  IMAD.WIDE R10, R5, 0x4, R10 ;  /* 0x00000004050a7825 */ /* 0x001fca00078e020a */
[----:B------:R-:W2:Y:S01]  /*11a0*/  LDG.E R9, desc[UR12][R10.64] ;  /* 0x0000000c0a097981 */ /* 0x000ea2000c1e1900 */
[----:B-1----:R-:W-:-:S04]  /*11b0*/  IMAD.WIDE R2, R5, 0x4, R2 ;  /* 0x0000000405027825 */ /* 0x002fc800078e0202 */
[----:B--2---:R-:W-:-:S05]  /*11c0*/  FADD R13, R9, -R4 ;  /* 0x80000004090d7221 */ /* 0x004fca0000000000 */
[----:B------:R0:W-:Y:S04]  /*11d0*/  STG.E desc[UR12][R2.64], R13 ;  /* 0x0000000d02007986 */ /* 0x0001e8000c10190c */
[----:B------:R-:W2:Y:S02]  /*11e0*/  LDG.E R5, desc[UR12][R10.64+0x4] ;  /* 0x0000040c0a057981 */ /* 0x000ea4000c1e1900 */
[----:B--2---:R-:W-:-:S05]  /*11f0*/  FADD R15, R5, -R4 ;  /* 0x80000004050f7221 */ /* 0x004fca0000000000 */
[----:B------:R1:W-:Y:S04]  /*1200*/  STG.E desc[UR12][R2.64+0x4], R15 ;  /* 0x0000040f02007986 */ /* 0x0003e8000c10190c */
[----:B------:R-:W2:Y:S01]  /*1210*/  LDG.E R5, desc[UR12][R10.64+0x8] ;  /* 0x0000080c0a057981 */ /* 0x000ea2000c1e1900 */
[----:B------:R-:W-:Y:S01]  /*1220*/  HFMA2 R20, -RZ, RZ, 0.96630859375, -0.0022525787353515625 ;  /* 0x3bbb989dff147431 */ /* 0x000fe200000001ff */
[----:B------:R-:W-:Y:S01]  /*1230*/  MOV R12, 0x437c0000 ;  /* 0x437c0000000c7802 */ /* 0x000fe20000000f00 */
[----:B--2---:R-:W-:-:S05]  /*1240*/  FADD R5, R5, -R4 ;  /* 0x8000000405057221 */ /* 0x004fca0000000000 */
[----:B------:R1:W-:Y:S04]  /*1250*/  STG.E desc[UR12][R2.64+0x8], R5 ;  /* 0x0000080502007986 */ /* 0x0003e8000c10190c */
[----:B------:R2:W3:Y:S01]  /*1260*/  LDG.E R17, desc[UR12][R10.64+0xc] ;  /* 0x00000c0c0a117981 */ /* 0x0004e2000c1e1900 */
[----:B------:R-:W-:Y:S01]  /*1270*/  FFMA.SAT R9, R13, R20, 0.5 ;  /* 0x3f0000000d097423 */ /* 0x000fe20000002014 */
[----:B------:R-:W-:-:S03]  /*1280*/  UIADD3 UR4, UPT, UPT, UR4, 0x4, URZ ;  /* 0x0000000404047890 */ /* 0x000fc6000fffe0ff */
[----:B------:R-:W-:Y:S01]  /*1290*/  FFMA.RM R8, R9, R12, 12582913 ;  /* 0x4b40000109087423 */ /* 0x000fe2000000400c */
[----:B------:R-:W-:-:S03]  /*12a0*/  FFMA.SAT R9, R15, R20, 0.5 ;  /* 0x3f0000000f097423 */ /* 0x000fc60000002014 */
[C---:B------:R-:W-:Y:S01]  /*12b0*/  FADD R14, R8.reuse, -12583039 ;  /* 0xcb40007f080e7421 */ /* 0x040fe20000000000 */
[----:B------:R-:W-:Y:S01]  /*12c0*/  FFMA.RM R9, R9, R12, 12582913 ;  /* 0x4b40000109097423 */ /* 0x000fe2000000400c */
[----:B--2---:R-:W-:Y:S01]  /*12d0*/  FFMA.SAT R11, R5, R20, 0.5 ;  /* 0x3f000000050b7423 */ /* 0x004fe20000002014 */
[----:B------:R-:W-:Y:S01]  /*12e0*/  SHF.L.U32 R8, R8, 0x17, RZ ;  /* 0x0000001708087819 */ /* 0x000fe200000006ff */
[----:B------:R-:W-:Y:S01]  /*12f0*/  FFMA R14, R13, 1.4426950216293334961, -R14 ;  /* 0x3fb8aa3b0d0e7823 */ /* 0x000fe2000000080e */
[----:B------:R-:W-:Y:S01]  /*1300*/  FADD R16, R9, -12583039 ;  /* 0xcb40007f09107421 */ /* 0x000fe20000000000 */
[----:B------:R-:W-:Y:S01]  /*1310*/  FFMA.RM R11, R11, R12, 12582913 ;  /* 0x4b4000010b0b7423 */ /* 0x000fe2000000400c */
[----:B------:R-:W-:Y:S01]  /*1320*/  SHF.L.U32 R9, R9, 0x17, RZ ;  /* 0x0000001709097819 */ /* 0x000fe200000006ff */
[----:B------:R-:W-:Y:S01]  /*1330*/  FFMA R14, R13, 1.925963033500011079e-08, R14 ;  /* 0x32a570600d0e7823 */ /* 0x000fe2000000000e */
[----:B------:R-:W-:Y:S01]  /*1340*/  FFMA R16, R15, 1.4426950216293334961, -R16 ;  /* 0x3fb8aa3b0f107823 */ /* 0x000fe20000000810 */
[C---:B------:R-:W-:Y:S01]  /*1350*/  FADD R18, R11.reuse, -12583039 ;  /* 0xcb40007f0b127421 */ /* 0x040fe20000000000 */
[----:B------:R-:W-:Y:S01]  /*1360*/  SHF.L.U32 R11, R11, 0x17, RZ ;  /* 0x000000170b0b7819 */ /* 0x000fe200000006ff */
[----:B------:R-:W2:Y:S01]  /*1370*/  MUFU.EX2 R10, R14 ;  /* 0x0000000e000a7308 */ /* 0x000ea20000000800 */
[----:B------:R-:W-:Y:S01]  /*1380*/  FFMA R16, R15, 1.925963033500011079e-08, R16 ;  /* 0x32a570600f107823 */ /* 0x000fe20000000010 */
[----:B------:R-:W-:-:S04]  /*1390*/  FFMA R18, R5, 1.4426950216293334961, -R18 ;  /* 0x3fb8aa3b05127823 */ /* 0x000fc80000000812 */
[----:B------:R-:W-:Y:S02]  /*13a0*/  FFMA R18, R5, 1.925963033500011079e-08, R18 ;  /* 0x32a5706005127823 */ /* 0x000fe40000000012 */
[----:B------:R-:W4:Y:S08]  /*13b0*/  MUFU.EX2 R16, R16 ;  /* 0x0000001000107308 */ /* 0x000f300000000800 */
[----:B------:R-:W5:Y:S01]  /*13c0*/  MUFU.EX2 R18, R18 ;  /* 0x0000001200127308 */ /* 0x000f620000000800 */
[----:B--2---:R-:W-:-:S04]  /*13d0*/  FFMA R8, R8, R10, R7 ;  /* 0x0000000a08087223 */ /* 0x004fc80000000007 */
[----:B----4-:R-:W-:-:S04]  /*13e0*/  FFMA R8, R9, R16, R8 ;  /* 0x0000001009087223 */ /* 0x010fc80000000008 */
[----:B-----5:R-:W-:Y:S01]  /*13f0*/  FFMA R8, R11, R18, R8 ;  /* 0x000000120b087223 */ /* 0x020fe20000000008 */
[----:B---3--:R-:W-:-:S04]  /*1400*/  FADD R17, R17, -R4 ;  /* 0x8000000411117221 */ /* 0x008fc80000000000 */
[----:B0-----:R-:W-:Y:S01]  /*1410*/  FFMA.SAT R13, R17, R20, 0.5 ;  /* 0x3f000000110d7423 */ /* 0x001fe20000002014 */
[----:B------:R1:W-:Y:S03]  /*1420*/  STG.E desc[UR12][R2.64+0xc], R17 ;  /* 0x00000c1102007986 */ /* 0x0003e6000c10190c */
[----:B------:R-:W-:-:S04]  /*1430*/  FFMA.RM R13, R13, R12, 12582913 ;  /* 0x4b4000010d0d7423 */ /* 0x000fc8000000400c */
[C---:B------:R-:W-:Y:S01]  /*1440*/  FADD R12, R13.reuse, -12583039 ;  /* 0xcb40007f0d0c7421 */ /* 0x040fe20000000000 */
[----:B------:R-:W-:-:S03]  /*1450*/  SHF.L.U32 R7, R13, 0x17, RZ ;  /* 0x000000170d077819 */ /* 0x000fc600000006ff */
[----:B------:R-:W-:-:S04]  /*1460*/  FFMA R12, R17, 1.4426950216293334961, -R12 ;  /* 0x3fb8aa3b110c7823 */ /* 0x000fc8000000080c */
[----:B------:R-:W-:-:S06]  /*1470*/  FFMA R12, R17, 1.925963033500011079e-08, R12 ;  /* 0x32a57060110c7823 */ /* 0x000fcc000000000c */
[----:B------:R-:W0:Y:S02]  /*1480*/  MUFU.EX2 R12, R12 ;  /* 0x0000000c000c7308 */ /* 0x000e240000000800 */
[----:B01----:R-:W-:-:S07]  /*1490*/  FFMA R7, R7, R12, R8 ;  /* 0x0000000c07077223 */ /* 0x003fce0000000008 */
.L_x_24:
[----:B------:R-:W-:Y:S05]  /*14a0*/  BRA.U !UP1, `(.L_x_21) ;  /* 0x0000000109d47547 */ /* 0x000fea000b800000 */
[----:B------:R-:W-:Y:S02]  /*14b0*/  UISETP.NE.AND UP0, UPT, UR6, 0x1, UPT ;  /* 0x000000010600788c */ /* 0x000fe4000bf05270 */
[----:B------:R-:W-:-:S04]  /*14c0*/  ULOP3.LUT UR5, UR5, 0x1, URZ, 0xc0, !UPT ;  /* 0x0000000105057892 */ /* 0x000fc8000f8ec0ff */
[----:B------:R-:W-:-:S03]  /*14d0*/  UISETP.NE.U32.AND UP1, UPT, UR5, 0x1, UPT ;  /* 0x000000010500788c */ /* 0x000fc6000bf25070 */
[----:B------:R-:W-:Y:S08]  /*14e0*/  BRA.U !UP0, `(.L_x_25) ;  /* 0x0000000108787547 */ /* 0x000ff0000b800000 */
[----:B------:R-:W0:Y:S01]  /*14f0*/  LDC.64 R2, c[0x0][0x380] ;  /* 0x0000e000ff027b82 */ /* 0x000e220000000a00 */
[----:B------:R-:W-:-:S05]  /*1500*/  IADD3 R11, PT, PT, R6, UR4, RZ ;  /* 0x00000004060b7c10 */ /* 0x000fca000fffe0ff */
[C---:B0-----:R-:W-:Y:S02]  /*1510*/  IMAD.WIDE R8, R11.reuse, 0x4, R2 ;  /* 0x000000040b087825 */ /* 0x041fe400078e0202 */
[----:B------:R-:W0:Y:S03]  /*1520*/  LDC.64 R2, c[0x0][0x388] ;  /* 0x0000e200ff027b82 */ /* 0x000e260000000a00 */
[----:B------:R-:W2:Y:S01]  /*1530*/  LDG.E R5, desc[UR12][R8.64] ;  /* 0x0000000c08057981 */ /* 0x000ea2000c1e1900 */
[----:B0-----:R-:W-:-:S04]  /*1540*/  IMAD.WIDE R2, R11, 0x4, R2 ;  /* 0x000000040b027825 */ /* 0x001fc800078e0202 */
[----:B--2---:R-:W-:-:S05]  /*1550*/  FADD R5, R5, -R4 ;  /* 0x8000000405057221 */ /* 0x004fca0000000000 */
[----:B------:R0:W-:Y:S04]  /*1560*/  STG.E desc[UR12][R2.64], R5 ;  /* 0x0000000502007986 */ /* 0x0001e8000c10190c */
[----:B------:R-:W2:Y:S01]  /*1570*/  LDG.E R11, desc[UR12][R8.64+0x4] ;  /* 0x0000040c080b7981 */ /* 0x000ea2000c1e1900 */
[----:B------:R-:W-:Y:S01]  /*1580*/  HFMA2 R14, -RZ, RZ, 0.96630859375, -0.0022525787353515625 ;  /* 0x3bbb989dff0e7431 */ /* 0x000fe200000001ff */
[----:B------:R-:W-:Y:S01]  /*1590*/  MOV R15, 0x437c0000 ;  /* 0x437c0000000f7802 */ /* 0x000fe20000000f00 */
[----:B------:R-:W-:-:S03]  /*15a0*/  UIADD3 UR4, UPT, UPT, UR4, 0x2, URZ ;  /* 0x0000000204047890 */ /* 0x000fc6000fffe0ff */
[----:B------:R-:W-:-:S04]  /*15b0*/  FFMA.SAT R10, R5, R14, 0.5 ;  /* 0x3f000000050a7423 */ /* 0x000fc8000000200e */
[----:B------:R-:W-:-:S04]  /*15c0*/  FFMA.RM R10, R10, R15, 12582913 ;  /* 0x4b4000010a0a7423 */ /* 0x000fc8000000400f */
[C---:B------:R-:W-:Y:S01]  /*15d0*/  FADD R12, R10.reuse, -12583039 ;  /* 0xcb40007f0a0c7421 */ /* 0x040fe20000000000 */
[----:B------:R-:W-:-:S03]  /*15e0*/  SHF.L.U32 R10, R10, 0x17, RZ ;  /* 0x000000170a0a7819 */ /* 0x000fc600000006ff */
[----:B------:R-:W-:-:S04]  /*15f0*/  FFMA R12, R5, 1.4426950216293334961, -R12 ;  /* 0x3fb8aa3b050c7823 */ /* 0x000fc8000000080c */
[----:B------:R-:W-:-:S06]  /*1600*/  FFMA R12, R5, 1.925963033500011079e-08, R12 ;  /* 0x32a57060050c7823 */ /* 0x000fcc000000000c */
[----:B------:R-:W1:Y:S02]  /*1610*/  MUFU.EX2 R12, R12 ;  /* 0x0000000c000c7308 */ /* 0x000e640000000800 */
[----:B-1----:R-:W-:Y:S01]  /*1620*/  FFMA R7, R10, R12, R7 ;  /* 0x0000000c0a077223 */ /* 0x002fe20000000007 */
[----:B--2---:R-:W-:-:S04]  /*1630*/  FADD R11, R11, -R4 ;  /* 0x800000040b0b7221 */ /* 0x004fc80000000000 */
[----:B------:R-:W-:Y:S01]  /*1640*/  FFMA.SAT R13, R11, R14, 0.5 ;  /* 0x3f0000000b0d7423 */ /* 0x000fe2000000200e */
[----:B------:R0:W-:Y:S03]  /*1650*/  STG.E desc[UR12][R2.64+0x4], R11 ;  /* 0x0000040b02007986 */ /* 0x0001e6000c10190c */
[----:B------:R-:W-:-:S04]  /*1660*/  FFMA.RM R13, R13, R15, 12582913 ;  /* 0x4b4000010d0d7423 */ /* 0x000fc8000000400f */
[C---:B------:R-:W-:Y:S01]  /*1670*/  FADD R8, R13.reuse, -12583039 ;  /* 0xcb40007f0d087421 */ /* 0x040fe20000000000 */
[----:B------:R-:W-:-:S03]  /*1680*/  SHF.L.U32 R14, R13, 0x17, RZ ;  /* 0x000000170d0e7819 */ /* 0x000fc600000006ff */
[----:B------:R-:W-:-:S04]  /*1690*/  FFMA R8, R11, 1.4426950216293334961, -R8 ;  /* 0x3fb8aa3b0b087823 */ /* 0x000fc80000000808 */
[----:B------:R-:W-:-:S06]  /*16a0*/  FFMA R8, R11, 1.925963033500011079e-08, R8 ;  /* 0x32a570600b087823 */ /* 0x000fcc0000000008 */
[----:B------:R-:W1:Y:S02]  /*16b0*/  MUFU.EX2 R8, R8 ;  /* 0x0000000800087308 */ /* 0x000e640000000800 */
[----:B01----:R-:W-:-:S07]  /*16c0*/  FFMA R7, R14, R8, R7 ;  /* 0x000000080e077223 */ /* 0x003fce0000000007 */
.L_x_25:
[----:B------:R-:W-:Y:S05]  /*16d0*/  BRA.U UP1, `(.L_x_21) ;  /* 0x0000000101487547 */ /* 0x000fea000b800000 */
[----:B------:R-:W0:Y:S01]  /*16e0*/  LDC.64 R2, c[0x0][0x380] ;  /* 0x0000e000ff027b82 */ /* 0x000e220000000a00 */
[----:B------:R-:W-:-:S07]  /*16f0*/  IADD3 R5, PT, PT, R6, UR4, RZ ;  /* 0x0000000406057c10 */ /* 0x000fce000fffe0ff */
[----:B------:R-:W1:Y:S01]  /*1700*/  LDC.64 R8, c[0x0][0x388] ;  /* 0x0000e200ff087b82 */ /* 0x000e620000000a00 */
[----:B0-----:R-:W-:-:S06]  /*1710*/  IMAD.WIDE R2, R5, 0x4, R2 ;  /* 0x0000000405027825 */ /* 0x001fcc00078e0202 */
[----:B------:R-:W2:Y:S01]  /*1720*/  LDG.E R3, desc[UR12][R2.64] ;  /* 0x0000000c02037981 */ /* 0x000ea2000c1e1900 */
[----:B------:R-:W-:Y:S01]  /*1730*/  HFMA2 R6, -RZ, RZ, 0.96630859375, -0.0022525787353515625 ;  /* 0x3bbb989dff067431 */ /* 0x000fe200000001ff */
[----:B------:R-:W-:Y:S01]  /*1740*/  MOV R13, 0x437c0000 ;  /* 0x437c0000000d7802 */ /* 0x000fe20000000f00 */
[----:B--2---:R-:W-:-:S04]  /*1750*/  FADD R11, R3, -R4 ;  /* 0x80000004030b7221 */ /* 0x004fc80000000000 */
[----:B------:R-:W-:-:S04]  /*1760*/  FFMA.SAT R4, R11, R6, 0.5 ;  /* 0x3f0000000b047423 */ /* 0x000fc80000002006 */
[----:B------:R-:W-:-:S04]  /*1770*/  FFMA.RM R6, R4, R13, 12582913 ;  /* 0x4b40000104067423 */ /* 0x000fc8000000400d */
[C---:B------:R-:W-:Y:S01]  /*1780*/  FADD R4, R6.reuse, -12583039 ;  /* 0xcb40007f06047421 */ /* 0x040fe20000000000 */
[----:B------:R-:W-:-:S03]  /*1790*/  SHF.L.U32 R6, R6, 0x17, RZ ;  /* 0x0000001706067819 */ /* 0x000fc600000006ff */
[----:B------:R-:W-:Y:S01]  /*17a0*/  FFMA R10, R11, 1.4426950216293334961, -R4 ;  /* 0x3fb8aa3b0b0a7823 */ /* 0x000fe20000000804 */
[----:B-1----:R-:W-:-:S04]  /*17b0*/  IMAD.WIDE R4, R5, 0x4, R8 ;  /* 0x0000000405047825 */ /* 0x002fc800078e0208 */
[----:B------:R-:W-:Y:S01]  /*17c0*/  FFMA R10, R11, 1.925963033500011079e-08, R10 ;  /* 0x32a570600b0a7823 */ /* 0x000fe2000000000a */
[----:B------:R0:W-:Y:S05]  /*17d0*/  STG.E desc[UR12][R4.64], R11 ;  /* 0x0000000b04007986 */ /* 0x0001ea000c10190c */
[----:B------:R-:W1:Y:S02]  /*17e0*/  MUFU.EX2 R10, R10 ;  /* 0x0000000a000a7308 */ /* 0x000e640000000800 */
[----:B01----:R-:W-:-:S07]  /*17f0*/  FFMA R7, R6, R10, R7 ;  /* 0x0000000a06077223 */ /* 0x003fce0000000007 */
.L_x_21:
[----:B------:R-:W0:Y:S02]  /*1800*/  LDC R9, c[0x0][0x394] ;  /* 0x0000e500ff097b82 */ /* 0x000e240000000800 */
[----:B0-----:R-:W-:-:S13]  /*1810*/  ISETP.GE.AND P0, PT, R9, 0x1, PT ;  /* 0x000000010900780c */ /* 0x001fda0003f06270 */
[----:B------:R-:W-:Y:S05]  /*1820*/  @!P0 EXIT ;  /* 0x000000000000894d */ /* 0x000fea0003800000 */
[----:B------:R-:W-:Y:S01]  /*1830*/  FSETP.GEU.AND P0, PT, R7, 1.175494350822287508e-38, PT ;  /* 0x008000000700780b */ /* 0x000fe20003f0e000 */
[----:B------:R-:W-:Y:S01]  /*1840*/  HFMA2 R5, -RZ, RZ, 1.5048828125, 33.21875 ;  /* 0x3e055027ff057431 */ /* 0x000fe200000001ff */
[C---:B------:R-:W-:Y:S02]  /*1850*/  ISETP.GE.U32.AND P1, PT, R9.reuse, 0x10, PT ;  /* 0x000000100900780c */ /* 0x040fe40003f26070 */
[----:B------:R-:W-:-:S09]  /*1860*/  LOP3.LUT R14, R9, 0xf, RZ, 0xc0, !PT ;  /* 0x0000000f090e7812 */ /* 0x000fd200078ec0ff */
[----:B------:R-:W-:-:S05]  /*1870*/  @!P0 FMUL R7, R7, 8388608 ;  /* 0x4b00000007078820 */ /* 0x000fca0000400000 */
[C---:B------:R-:W-:Y:S02]  /*1880*/  IADD3 R2, PT, PT, R7.reuse, -0x3f2aaaab, RZ ;  /* 0xc0d5555507027810 */ /* 0x040fe40007ffe0ff */
[----:B------:R-:W-:Y:S02]  /*1890*/  ISETP.GT.U32.AND P2, PT, R7, 0x7f7fffff, PT ;  /* 0x7f7fffff0700780c */ /* 0x000fe40003f44070 */
[----:B------:R-:W-:-:S04]  /*18a0*/  LOP3.LUT R3, R2, 0xff800000, RZ, 0xc0, !PT ;  /* 0xff80000002037812 */ /* 0x000fc800078ec0ff */
[-C--:B------:R-:W-:Y:S02]  /*18b0*/  IADD3 R2, PT, PT, R7, -R3.reuse, RZ ;  /* 0x8000000307027210 */ /* 0x080fe40007ffe0ff */
[----:B------:R-:W-:-:S03]  /*18c0*/  I2FP.F32.S32 R3, R3 ;  /* 0x0000000300037245 */ /* 0x000fc60000201400 */
[----:B------:R-:W-:Y:S01]  /*18d0*/  FADD R4, R2, -1 ;  /* 0xbf80000002047421 */ /* 0x000fe20000000000 */
[----:B------:R-:W-:Y:S02]  /*18e0*/  FSEL R2, RZ, -23, P0 ;  /* 0xc1b80000ff027808 */ /* 0x000fe40000000000 */
[----:B------:R-:W-:Y:S01]  /*18f0*/  ISETP.NE.AND P0, PT, R14, RZ, PT ;  /* 0x000000ff0e00720c */ /* 0x000fe20003f05270 */
[C---:B------:R-:W-:Y:S02]  /*1900*/  FFMA R5, R4.reuse, -R5, 0.14084610342979431152 ;  /* 0x3e1039f604057423 */ /* 0x040fe40000000805 */
[----:B------:R-:W-:Y:S02]  /*1910*/  FFMA R2, R3, 1.1920928955078125e-07, R2 ;  /* 0x3400000003027823 */ /* 0x000fe40000000002 */
[----:B------:R-:W-:-:S04]  /*1920*/  FFMA R5, R4, R5, -0.12148627638816833496 ;  /* 0xbdf8cdcc04057423 */ /* 0x000fc80000000005 */
[----:B------:R-:W-:-:S04]  /*1930*/  FFMA R5, R4, R5, 0.13980610668659210205 ;  /* 0x3e0f295504057423 */ /* 0x000fc80000000005 */
[----:B------:R-:W-:-:S04]  /*1940*/  FFMA R5, R4, R5, -0.16684235632419586182 ;  /* 0xbe2ad8b904057423 */ /* 0x000fc80000000005 */
[----:B------:R-:W-:-:S04]  /*1950*/  FFMA R5, R4, R5, 0.20012299716472625732 ;  /* 0x3e4ced0b04057423 */ /* 0x000fc80000000005 */
[----:B------:R-:W-:-:S04]  /*1960*/  FFMA R5, R4, R5, -0.24999669194221496582 ;  /* 0xbe7fff2204057423 */ /* 0x000fc80000000005 */
[----:B------:R-:W-:-:S04]  /*1970*/  FFMA R5, R4, R5, 0.33333182334899902344 ;  /* 0x3eaaaa7804057423 */ /* 0x000fc80000000005 */
[----:B------:R-:W-:-:S04]  /*1980*/  FFMA R5, R4, R5, -0.5 ;  /* 0xbf00000004057423 */ /* 0x000fc80000000005 */
[----:B------:R-:W-:-:S04]  /*1990*/  FMUL R5, R4, R5 ;  /* 0x0000000504057220 */ /* 0x000fc80000400000 */
[----:B------:R-:W-:Y:S01]  /*19a0*/  FFMA R5, R4, R5, R4 ;  /* 0x0000000504057223 */ /* 0x000fe20000000004 */
[----:B------:R-:W-:-:S03]  /*19b0*/  MOV R4, 0x7f800000 ;  /* 0x7f80000000047802 */ /* 0x000fc60000000f00 */
[----:B------:R-:W-:Y:S01]  /*19c0*/  FFMA R2, R2, 0.69314718246459960938, R5 ;  /* 0x3f31721802027823 */ /* 0x000fe20000000005 */
[----:B------:R-:W-:Y:S02]  /*19d0*/  IMAD R5, R0, R9, RZ ;  /* 0x0000000900057224 */ /* 0x000fe400078e02ff */
[C---:B------:R-:W-:Y:S01]  /*19e0*/  @P2 FFMA R2, R7.reuse, R4, +INF ;  /* 0x7f80000007022423 */ /* 0x040fe20000000004 */
[----:B------:R-:W-:Y:S01]  /*19f0*/  FSETP.NEU.AND P2, PT, R7, RZ, PT ;  /* 0x000000ff0700720b */ /* 0x000fe20003f4d000 */
[----:B------:R-:W-:-:S03]  /*1a00*/  HFMA2 R4, -RZ, RZ, 0, 0 ;  /* 0x00000000ff047431 */ /* 0x000fc600000001ff */
[----:B------:R-:W-:Y:S01]  /*1a10*/  FSEL R0, R2, -INF , P2 ;  /* 0xff80000002007808 */ /* 0x000fe20001000000 */
[----:B------:R-:W-:Y:S08]  /*1a20*/  @!P1 BRA `(.L_x_26) ;  /* 0x0000000000f49947 */ /* 0x000ff00003800000 */
[----:B------:R-:W0:Y:S01]  /*1a30*/  LDCU.64 UR4, c[0x0][0x388] ;  /* 0x00007100ff0477ac */ /* 0x000e220008000a00 */
[----:B------:R-:W-:Y:S02]  /*1a40*/  LOP3.LUT R4, R9, 0x7ffffff0, RZ, 0xc0, !PT ;  /* 0x7ffffff009047812 */ /* 0x000fe400078ec0ff */
[----:B------:R-:W-:Y:S02]  /*1a50*/  MOV R6, R5 ;  /* 0x0000000500067202 */ /* 0x000fe40000000f00 */
[----:B------:R-:W-:Y:S01]  /*1a60*/  IADD3 R7, PT, PT, -R4, RZ, RZ ;  /* 0x000000ff04077210 */ /* 0x000fe20007ffe1ff */
[----:B0-----:R-:W-:-:S04]  /*1a70*/  UIADD3 UR4, UP0, UPT, UR4, 0x20, URZ ;  /* 0x0000002004047890 */ /* 0x001fc8000ff1e0ff */
[----:B------:R-:W-:-:S12]  /*1a80*/  UIADD3.X UR5, UPT, UPT, URZ, UR5, URZ, UP0, !UPT ;  /* 0x00000005ff057290 */ /* 0x000fd800087fe4ff */
.L_x_27:
[----:B0-----:R-:W-:Y:S02]  /*1a90*/  MOV R2, UR4 ;  /* 0x0000000400027c02 */ /* 0x001fe40008000f00 */
        /* <DEDUP_REMOVED lines=18> */
[----:B------:R-:W-:-:S02]  /*1bc0*/  IADD3 R7, PT, PT, R7, 0x10, RZ ;  /* 0x0000001007077810 */ /* 0x000fc40007ffe0ff */
[----:B------:R-:W-:Y:S02]  /*1bd0*/  IADD3 R6, PT, PT, R6, 0x10, RZ ;  /* 0x0000001006067810 */ /* 0x000fe40007ffe0ff */
[----:B------:R-:W-:Y:S01]  /*1be0*/  ISETP.NE.AND P1, PT, R7, RZ, PT ;  /* 0x000000ff0700720c */ /* 0x000fe20003f25270 */
[C---:B--2---:R-:W-:Y:S01]  /*1bf0*/  FADD R10, -R0.reuse, R10 ;  /* 0x0000000a000a7221 */ /* 0x044fe20000000100 */
[----:B---3--:R-:W-:-:S04]  /*1c00*/  FADD R12, -R0, R12 ;  /* 0x0000000c000c7221 */ /* 0x008fc80000000100 */
[----:B------:R0:W-:Y:S01]  /*1c10*/  STG.E desc[UR12][R2.64+-0x20], R10 ;  /* 0xffffe00a02007986 */ /* 0x0001e2000c10190c */
[----:B----4-:R-:W-:-:S03]  /*1c20*/  FADD R16, -R0, R16 ;  /* 0x0000001000107221 */ /* 0x010fc60000000100 */
[----:B------:R0:W-:Y:S01]  /*1c30*/  STG.E desc[UR12][R2.64+-0x1c], R12 ;  /* 0xffffe40c02007986 */ /* 0x0001e2000c10190c */
[----:B-----5:R-:W-:-:S03]  /*1c40*/  FADD R18, -R0, R18 ;  /* 0x0000001200127221 */ /* 0x020fc60000000100 */
[----:B------:R0:W-:Y:S01]  /*1c50*/  STG.E desc[UR12][R2.64+-0x18], R16 ;  /* 0xffffe81002007986 */ /* 0x0001e2000c10190c */
[----:B------:R-:W-:-:S03]  /*1c60*/  FADD R20, -R0, R20 ;  /* 0x0000001400147221 */ /* 0x000fc60000000100 */
        /* <DEDUP_REMOVED lines=22> */
[----:B------:R0:W-:Y:S04]  /*1dd0*/  STG.E desc[UR12][R2.64+0x18], R15 ;  /* 0x0000180f02007986 */ /* 0x0001e8000c10190c */
[----:B------:R0:W-:Y:S01]  /*1de0*/  STG.E desc[UR12][R2.64+0x1c], R13 ;  /* 0x00001c0d02007986 */ /* 0x0001e2000c10190c */
[----:B------:R-:W-:Y:S05]  /*1df0*/  @P1 BRA `(.L_x_27) ;  /* 0xfffffffc00241947 */ /* 0x000fea000383ffff */
.L_x_26:
[----:B------:R-:W-:Y:S05]  /*1e00*/  @!P0 EXIT ;  /* 0x000000000000894d */ /* 0x000fea0003800000 */
[----:B------:R-:W-:Y:S02]  /*1e10*/  ISETP.GE.U32.AND P0, PT, R14, 0x8, PT ;  /* 0x000000080e00780c */ /* 0x000fe40003f06070 */
[----:B------:R-:W-:-:S04]  /*1e20*/  LOP3.LUT R6, R9, 0x7, RZ, 0xc0, !PT ;  /* 0x0000000709067812 */ /* 0x000fc800078ec0ff */
[----:B------:R-:W-:-:S07]  /*1e30*/  ISETP.NE.AND P1, PT, R6, RZ, PT ;  /* 0x000000ff0600720c */ /* 0x000fce0003f25270 */
[----:B------:R-:W-:Y:S06]  /*1e40*/  @!P0 BRA `(.L_x_28) ;  /* 0x0000000000708947 */ /* 0x000fec0003800000 */
[----:B0-----:R-:W0:Y:S01]  /*1e50*/  LDC.64 R2, c[0x0][0x388] ;  /* 0x0000e200ff027b82 */ /* 0x001e220000000a00 */
[----:B------:R-:W-:-:S05]  /*1e60*/  IADD3 R7, PT, PT, R5, R4, RZ ;  /* 0x0000000405077210 */ /* 0x000fca0007ffe0ff */
        /* <DEDUP_REMOVED lines=9> */
[----:B------:R-:W-:Y:S01]  /*1f00*/  IADD3 R4, PT, PT, R4, 0x8, RZ ;  /* 0x0000000804047810 */ /* 0x000fe20007ffe0ff */
        /* <DEDUP_REMOVED lines=15> */
[----:B------:R1:W-:Y:S02]  /*2000*/  STG.E desc[UR12][R2.64+0x1c], R23 ;  /* 0x00001c1702007986 */ /* 0x0003e4000c10190c */
.L_x_28:
[----:B------:R-:W-:Y:S05]  /*2010*/  @!P1 EXIT ;  /* 0x000000000000994d */ /* 0x000fea0003800000 */
[----:B------:R-:W-:Y:S02]  /*2020*/  ISETP.GE.U32.AND P0, PT, R6, 0x4, PT ;  /* 0x000000040600780c */ /* 0x000fe40003f06070 */
[----:B0-----:R-:W-:-:S04]  /*2030*/  LOP3.LUT R8, R9, 0x3, RZ, 0xc0, !PT ;  /* 0x0000000309087812 */ /* 0x001fc800078ec0ff */
[----:B------:R-:W-:-:S07]  /*2040*/  ISETP.NE.AND P1, PT, R8, RZ, PT ;  /* 0x000000ff0800720c */ /* 0x000fce0003f25270 */
[----:B------:R-:W-:Y:S06]  /*2050*/  @!P0 BRA `(.L_x_29) ;  /* 0x0000000000408947 */ /* 0x000fec0003800000 */
[----:B-1----:R-:W0:Y:S01]  /*2060*/  LDC.64 R2, c[0x0][0x388] ;  /* 0x0000e200ff027b82 */ /* 0x002e220000000a00 */
[----:B------:R-:W-:-:S05]  /*2070*/  IADD3 R7, PT, PT, R5, R4, RZ ;  /* 0x0000000405077210 */ /* 0x000fca0007ffe0ff */
[----:B0-----:R-:W-:-:S05]  /*2080*/  IMAD.WIDE R2, R7, 0x4, R2 ;  /* 0x0000000407027825 */ /* 0x001fca00078e0202 */
[----:B------:R-:W2:Y:S04]  /*2090*/  LDG.E R7, desc[UR12][R2.64] ;  /* 0x0000000c02077981 */ /* 0x000ea8000c1e1900 */
[----:B------:R-:W3:Y:S04]  /*20a0*/  LDG.E R9, desc[UR12][R2.64+0x4] ;  /* 0x0000040c02097981 */ /* 0x000ee8000c1e1900 */
[----:B------:R-:W4:Y:S04]  /*20b0*/  LDG.E R11, desc[UR12][R2.64+0x8] ;  /* 0x0000080c020b7981 */ /* 0x000f28000c1e1900 */
        /* <DEDUP_REMOVED lines=8> */
[----:B------:R0:W-:Y:S04]  /*2140*/  STG.E desc[UR12][R2.64+0x8], R11 ;  /* 0x0000080b02007986 */ /* 0x0001e8000c10190c */
[----:B------:R0:W-:Y:S02]  /*2150*/  STG.E desc[UR12][R2.64+0xc], R13 ;  /* 0x00000c0d02007986 */ /* 0x0001e4000c10190c */
.L_x_29:
[----:B------:R-:W-:Y:S05]  /*2160*/  @!P1 EXIT ;  /* 0x000000000000994d */ /* 0x000fea0003800000 */
[----:B01----:R-:W0:Y:S01]  /*2170*/  LDC.64 R6, c[0x0][0x388] ;  /* 0x0000e200ff067b82 */ /* 0x003e220000000a00 */
[----:B------:R-:W-:Y:S02]  /*2180*/  IADD3 R5, PT, PT, R5, R4, RZ ;  /* 0x0000000405057210 */ /* 0x000fe40007ffe0ff */
[----:B------:R-:W-:-:S07]  /*2190*/  IADD3 R4, PT, PT, -R8, RZ, RZ ;  /* 0x000000ff08047210 */ /* 0x000fce0007ffe1ff */
.L_x_30:
[----:B01----:R-:W-:-:S05]  /*21a0*/  IMAD.WIDE R2, R5, 0x4, R6 ;  /* 0x0000000405027825 */ /* 0x003fca00078e0206 */
[----:B------:R-:W2:Y:S01]  /*21b0*/  LDG.E R9, desc[UR12][R2.64] ;  /* 0x0000000c02097981 */ /* 0x000ea2000c1e1900 */
[----:B------:R-:W-:Y:S02]  /*21c0*/  IADD3 R4, PT, PT, R4, 0x1, RZ ;  /* 0x0000000104047810 */ /* 0x000fe40007ffe0ff */
[----:B------:R-:W-:Y:S02]  /*21d0*/  IADD3 R5, PT, PT, R5, 0x1, RZ ;  /* 0x0000000105057810 */ /* 0x000fe40007ffe0ff */
[----:B------:R-:W-:Y:S01]  /*21e0*/  ISETP.NE.AND P0, PT, R4, RZ, PT ;  /* 0x000000ff0400720c */ /* 0x000fe20003f05270 */
[----:B--2---:R-:W-:-:S05]  /*21f0*/  FADD R9, -R0, R9 ;  /* 0x0000000900097221 */ /* 0x004fca0000000100 */
[----:B------:R1:W-:Y:S07]  /*2200*/  STG.E desc[UR12][R2.64], R9 ;  /* 0x0000000902007986 */ /* 0x0003ee000c10190c */
[----:B------:R-:W-:Y:S05]  /*2210*/  @P0 BRA `(.L_x_30) ;  /* 0xfffffffc00e00947 */ /* 0x000fea000383ffff */
[----:B------:R-:W-:Y:S05]  /*2220*/  EXIT ;  /* 0x000000000000794d */ /* 0x000fea0003800000 */
.L_x_31:
        /* <DEDUP_REMOVED lines=13> */
.L_x_241:


//--------------------- .text.softmaxWithTemp     --------------------------
	.section	.text.softmaxWithTemp,"ax",@progbits
	.align	128
        .global         softmaxWithTemp
        .type           softmaxWithTemp,@function
        .size           softmaxWithTemp,(.L_x_237 - softmaxWithTemp)
        .other          softmaxWithTemp,@"STO_CUDA_ENTRY STV_DEFAULT"
softmaxWithTemp:
.text.softmaxWithTemp:
        /* <DEDUP_REMOVED lines=30> */
.L_x_34:
        /* <DEDUP_REMOVED lines=18> */
[----:B------:R0:W5:Y:S01]  /*0300*/  LDG.E R14, desc[UR12][R6.64+0x1c] ;  /* 0x00001c0c060e7981 */ /* 0x000162000c1e1900 */
        /* <DEDUP_REMOVED lines=18> */
[----:B0-----:R-:W-:-:S04]  /*0430*/  FSEL R6, R15, R3, !P0 ;  /* 0x000000030f067208 */ /* 0x001fc80004000000 */
        /* <DEDUP_REMOVED lines=17> */
.L_x_33:
        /* <DEDUP_REMOVED lines=34> */
.L_x_35:
        /* <DEDUP_REMOVED lines=21> */
.L_x_36:
[----:B------:R-:W-:Y:S05]  /*08c0*/  BRA.U !UP1, `(.L_x_32) ;  /* 0x00000001092c7547 */ /* 0x000fea000b800000 */
[----:B------:R-:W0:Y:S01]  /*08d0*/  LDC.64 R8, c[0x0][0x380] ;  /* 0x0000e000ff087b82 */ /* 0x000e220000000a00 */
[----:B------:R-:W-:Y:S01]  /*08e0*/  IADD3 R5, PT, PT, R0, UR4, RZ ;  /* 0x0000000400057c10 */ /* 0x000fe2000fffe0ff */
[----:B------:R-:W-:-:S12]  /*08f0*/  UIADD3 UR5, UPT, UPT, -UR5, URZ, URZ ;  /* 0x000000ff05057290 */ /* 0x000fd8000fffe1ff */
.L_x_37:
        /* <DEDUP_REMOVED lines=8> */
.L_x_32:
[----:B------:R-:W0:Y:S01]  /*0980*/  LDCU UR4, c[0x0][0x394] ;  /* 0x00007280ff0477ac */ /* 0x000e220008000800 */
[----:B------:R-:W-:Y:S01]  /*0990*/  HFMA2 R9, -RZ, RZ, 0, 0 ;  /* 0x00000000ff097431 */ /* 0x000fe200000001ff */
[----:B0-----:R-:W-:-:S09]  /*09a0*/  UISETP.GE.AND UP0, UPT, UR4, 0x1, UPT ;  /* 0x000000010400788c */ /* 0x001fd2000bf06270 */
[----:B------:R-:W-:Y:S05]  /*09b0*/  BRA.U !UP0, `(.L_x_38) ;  /* 0x00000021080c7547 */ /* 0x000fea000b800000 */
[----:B------:R-:W0:Y:S01]  /*09c0*/  LDC R2, c[0x0][0x398] ;  /* 0x0000e600ff027b82 */ /* 0x000e220000000800 */
[----:B------:R-:W-:Y:S01]  /*09d0*/  BSSY.RECONVERGENT B2, `(.L_x_39) ;  /* 0x000000f000027945 */ /* 0x000fe20003800200 */
[----:B0-----:R-:W0:Y:S08]  /*09e0*/  MUFU.RCP R6, R2 ;  /* 0x0000000200067308 */ /* 0x001e300000001000 */
[----:B------:R-:W1:Y:S01]  /*09f0*/  FCHK P0, R3, R2 ;  /* 0x0000000203007302 */ /* 0x000e620000000000 */
[----:B0-----:R-:W-:-:S04]  /*0a00*/  FFMA R5, R6, -R2, 1 ;  /* 0x3f80000006057423 */ /* 0x001fc80000000802 */
[----:B------:R-:W-:Y:S01]  /*0a10*/  FFMA R6, R6, R5, R6 ;  /* 0x0000000506067223 */ /* 0x000fe20000000006 */
[----:B------:R-:W-:-:S03]  /*0a20*/  IMAD R5, R4, UR4, RZ ;  /* 0x0000000404057c24 */ /* 0x000fc6000f8e02ff */
[----:B------:R-:W-:-:S04]  /*0a30*/  FFMA R0, R6, R3, RZ ;  /* 0x0000000306007223 */ /* 0x000fc800000000ff */
[----:B------:R-:W-:-:S04]  /*0a40*/  FFMA R7, R0, -R2, R3 ;  /* 0x8000000200077223 */ /* 0x000fc80000000003 */
[----:B------:R-:W-:Y:S01]  /*0a50*/  FFMA R6, R6, R7, R0 ;  /* 0x0000000706067223 */ /* 0x000fe20000000000 */
[----:B-1----:R-:W-:Y:S06]  /*0a60*/  @!P0 BRA `(.L_x_40) ;  /* 0x0000000000148947 */ /* 0x002fec0003800000 */
[----:B------:R-:W0:Y:S01]  /*0a70*/  LDCU UR4, c[0x0][0x398] ;  /* 0x00007300ff0477ac */ /* 0x000e220008000800 */
[----:B------:R-:W-:Y:S02]  /*0a80*/  MOV R2, 0xab0 ;  /* 0x00000ab000027802 */ /* 0x000fe40000000f00 */
[----:B0-----:R-:W-:-:S07]  /*0a90*/  MOV R0, UR4 ;  /* 0x0000000400007c02 */ /* 0x001fce0008000f00 */
[----:B------:R-:W-:Y:S05]  /*0aa0*/  CALL.REL.NOINC `($__internal_1_$__cuda_sm3x_div_rn_noftz_f32_slowpath) ;  /* 0x0000004000407944 */ /* 0x000fea0003c00000 */
[----:B------:R-:W-:-:S07]  /*0ab0*/  MOV R6, R0 ;  /* 0x0000000000067202 */ /* 0x000fce0000000f00 */
.L_x_40:
[----:B------:R-:W-:Y:S05]  /*0ac0*/  BSYNC.RECONVERGENT B2 ;  /* 0x0000000000027941 */ /* 0x000fea0003800200 */
.L_x_39:
[----:B------:R-:W0:Y:S01]  /*0ad0*/  LDCU UR6, c[0x0][0x394] ;  /* 0x00007280ff0677ac */ /* 0x000e220008000800 */
[----:B------:R-:W-:Y:S01]  /*0ae0*/  HFMA2 R9, -RZ, RZ, 0, 0 ;  /* 0x00000000ff097431 */ /* 0x000fe200000001ff */
[----:B------:R-:W-:Y:S01]  /*0af0*/  UMOV UR4, URZ ;  /* 0x000000ff00047c82 */ /* 0x000fe20008000000 */
[----:B0-----:R-:W-:Y:S02]  /*0b00*/  UISETP.GE.U32.AND UP0, UPT, UR6, 0x8, UPT ;  /* 0x000000080600788c */ /* 0x001fe4000bf06070 */
[----:B------:R-:W-:-:S07]  /*0b10*/  ULOP3.LUT UR14, UR6, 0x7, URZ, 0xc0, !UPT ;  /* 0x00000007060e7892 */ /* 0x000fce000f8ec0ff */
[----:B------:R-:W-:Y:S05]  /*0b20*/  BRA.U !UP0, `(.L_x_41) ;  /* 0x0000000d08f07547 */ /* 0x000fea000b800000 */
[----:B------:R-:W0:Y:S01]  /*0b30*/  LDCU.128 UR8, c[0x0][0x380] ;  /* 0x00007000ff0877ac */ /* 0x000e220008000c00 */
[----:B------:R-:W1:Y:S01]  /*0b40*/  LDC R19, c[0x0][0x398] ;  /* 0x0000e600ff137b82 */ /* 0x000e620000000800 */
[----:B------:R-:W-:Y:S01]  /*0b50*/  MOV R9, RZ ;  /* 0x000000ff00097202 */ /* 0x000fe20000000f00 */
[----:B------:R-:W-:Y:S01]  /*0b60*/  ULOP3.LUT UR4, UR6, 0x7ffffff8, URZ, 0xc0, !UPT ;  /* 0x7ffffff806047892 */ /* 0x000fe2000f8ec0ff */
[----:B------:R-:W-:Y:S01]  /*0b70*/  MOV R18, R5 ;  /* 0x0000000500127202 */ /* 0x000fe20000000f00 */
[----:B0-----:R-:W-:Y:S02]  /*0b80*/  UIADD3 UR7, UP0, UPT, UR8, 0x10, URZ ;  /* 0x0000001008077890 */ /* 0x001fe4000ff1e0ff */
[----:B------:R-:W-:Y:S02]  /*0b90*/  UIADD3 UR5, UP1, UPT, UR10, 0x10, URZ ;  /* 0x000000100a057890 */ /* 0x000fe4000ff3e0ff */
[----:B------:R-:W-:Y:S02]  /*0ba0*/  UIADD3.X UR8, UPT, UPT, URZ, UR9, URZ, UP0, !UPT ;  /* 0x00000009ff087290 */ /* 0x000fe400087fe4ff */
[----:B------:R-:W-:-:S02]  /*0bb0*/  UIADD3.X UR6, UPT, UPT, URZ, UR11, URZ, UP1, !UPT ;  /* 0x0000000bff067290 */ /* 0x000fc40008ffe4ff */
[----:B------:R-:W-:-:S12]  /*0bc0*/  UIADD3 UR9, UPT, UPT, -UR4, URZ, URZ ;  /* 0x000000ff04097290 */ /* 0x000fd8000fffe1ff */
.L_x_58:
[----:B------:R-:W-:Y:S02]  /*0bd0*/  MOV R14, UR7 ;  /* 0x00000007000e7c02 */ /* 0x000fe40008000f00 */
[----:B------:R-:W-:-:S03]  /*0be0*/  MOV R15, UR8 ;  /* 0x00000008000f7c02 */ /* 0x000fc60008000f00 */
[----:B------:R-:W-:-:S05]  /*0bf0*/  IMAD.WIDE R14, R18, 0x4, R14 ;  /* 0x00000004120e7825 */ /* 0x000fca00078e020e */
[----:B------:R-:W2:Y:S01]  /*0c00*/  LDG.E R8, desc[UR12][R14.64+-0x10] ;  /* 0xfffff00c0e087981 */ /* 0x000ea2000c1e1900 */
[----:B01----:R-:W0:Y:S01]  /*0c10*/  MUFU.RCP R0, R19 ;  /* 0x0000001300007308 */ /* 0x003e220000001000 */
[----:B------:R-:W-:Y:S01]  /*0c20*/  MOV R10, UR5 ;  /* 0x00000005000a7c02 */ /* 0x000fe20008000f00 */
[----:B------:R-:W-:Y:S01]  /*0c30*/  BSSY.RECONVERGENT B2, `(.L_x_42) ;  /* 0x000000f000027945 */ /* 0x000fe20003800200 */
[----:B------:R-:W-:-:S03]  /*0c40*/  MOV R11, UR6 ;  /* 0x00000006000b7c02 */ /* 0x000fc60008000f00 */
[----:B------:R-:W-:-:S04]  /*0c50*/  IMAD.WIDE R10, R18, 0x4, R10 ;  /* 0x00000004120a7825 */ /* 0x000fc800078e020a */
[----:B0-----:R-:W-:-:S04]  /*0c60*/  FFMA R3, R0, -R19, 1 ;  /* 0x3f80000000037423 */ /* 0x001fc80000000813 */
[----:B------:R-:W-:Y:S01]  /*0c70*/  FFMA R0, R0, R3, R0 ;  /* 0x0000000300007223 */ /* 0x000fe20000000000 */
[----:B--2---:R-:W0:Y:S03]  /*0c80*/  FCHK P0, R8, R19 ;  /* 0x0000001308007302 */ /* 0x004e260000000000 */
[----:B------:R-:W-:-:S04]  /*0c90*/  FFMA R3, R0, R8, RZ ;  /* 0x0000000800037223 */ /* 0x000fc800000000ff */
[----:B------:R-:W-:-:S04]  /*0ca0*/  FFMA R2, R3, -R19, R8 ;  /* 0x8000001303027223 */ /* 0x000fc80000000008 */
[----:B------:R-:W-:Y:S01]  /*0cb0*/  FFMA R0, R0, R2, R3 ;  /* 0x0000000200007223 */ /* 0x000fe20000000003 */
[----:B0-----:R-:W-:Y:S06]  /*0cc0*/  @!P0 BRA `(.L_x_43) ;  /* 0x0000000000148947 */ /* 0x001fec0003800000 */
[----:B------:R-:W0:Y:S01]  /*0cd0*/  LDCU UR10, c[0x0][0x398] ;  /* 0x00007300ff0a77ac */ /* 0x000e220008000800 */
[----:B------:R-:W-:Y:S02]  /*0ce0*/  MOV R3, R8 ;  /* 0x0000000800037202 */ /* 0x000fe40000000f00 */
[----:B------:R-:W-:Y:S02]  /*0cf0*/  MOV R2, 0xd20 ;  /* 0x00000d2000027802 */ /* 0x000fe40000000f00 */
[----:B0-----:R-:W-:-:S07]  /*0d00*/  MOV R0, UR10 ;  /* 0x0000000a00007c02 */ /* 0x001fce0008000f00 */
[----:B------:R-:W-:Y:S05]  /*0d10*/  CALL.REL.NOINC `($__internal_1_$__cuda_sm3x_div_rn_noftz_f32_slowpath) ;  /* 0x0000003c00a47944 */ /* 0x000fea0003c00000 */
.L_x_43:
[----:B------:R-:W-:Y:S05]  /*0d20*/  BSYNC.RECONVERGENT B2 ;  /* 0x0000000000027941 */ /* 0x000fea0003800200 */
.L_x_42:
[----:B------:R-:W-:Y:S02]  /*0d30*/  HFMA2 R3, -RZ, RZ, 0.96630859375, -0.0022525787353515625 ;  /* 0x3bbb989dff037431 */ /* 0x000fe400000001ff */
[----:B------:R-:W-:Y:S01]  /*0d40*/  FADD R0, R0, -R6 ;  /* 0x8000000600007221 */ /* 0x000fe20000000000 */
[----:B------:R-:W-:-:S03]  /*0d50*/  MOV R7, 0x437c0000 ;  /* 0x437c000000077802 */ /* 0x000fc60000000f00 */
[----:B------:R-:W-:-:S04]  /*0d60*/  FFMA.SAT R2, R0, R3, 0.5 ;  /* 0x3f00000000027423 */ /* 0x000fc80000002003 */
[----:B------:R-:W-:-:S04]  /*0d70*/  FFMA.RM R2, R2, R7, 12582913 ;  /* 0x4b40000102027423 */ /* 0x000fc80000004007 */
[C---:B------:R-:W-:Y:S01]  /*0d80*/  FADD R3, R2.reuse, -12583039 ;  /* 0xcb40007f02037421 */ /* 0x040fe20000000000 */
[----:B------:R-:W-:-:S03]  /*0d90*/  SHF.L.U32 R2, R2, 0x17, RZ ;  /* 0x0000001702027819 */ /* 0x000fc600000006ff */
[----:B------:R-:W-:-:S04]  /*0da0*/  FFMA R3, R0, 1.4426950216293334961, -R3 ;  /* 0x3fb8aa3b00037823 */ /* 0x000fc80000000803 */
[----:B------:R-:W-:-:S06]  /*0db0*/  FFMA R3, R0, 1.925963033500011079e-08, R3 ;  /* 0x32a5706000037823 */ /* 0x000fcc0000000003 */
[----:B------:R-:W0:Y:S02]  /*0dc0*/  MUFU.EX2 R3, R3 ;  /* 0x0000000300037308 */ /* 0x000e240000000800 */
[----:B0-----:R-:W-:-:S05]  /*0dd0*/  FMUL R2, R2, R3 ;  /* 0x0000000302027220 */ /* 0x001fca0000400000 */
[----:B------:R0:W-:Y:S04]  /*0de0*/  STG.E desc[UR12][R10.64+-0x10], R2 ;  /* 0xfffff0020a007986 */ /* 0x0001e8000c10190c */
[----:B------:R-:W2:Y:S01]  /*0df0*/  LDG.E R12, desc[UR12][R14.64+-0xc] ;  /* 0xfffff40c0e0c7981 */ /* 0x000ea2000c1e1900 */
[----:B------:R-:W1:Y:S01]  /*0e00*/  MUFU.RCP R0, R19 ;  /* 0x0000001300007308 */ /* 0x000e620000001000 */
[----:B------:R-:W-:Y:S01]  /*0e10*/  BSSY.RECONVERGENT B2, `(.L_x_44) ;  /* 0x000000e000027945 */ /* 0x000fe20003800200 */
[----:B------:R-:W-:Y:S01]  /*0e20*/  FADD R9, R2, R9 ;  /* 0x0000000902097221 */ /* 0x000fe20000000000 */
[----:B-1----:R-:W-:-:S04]  /*0e30*/  FFMA R7, R0, -R19, 1 ;  /* 0x3f80000000077423 */ /* 0x002fc80000000813 */
[----:B------:R-:W-:Y:S01]  /*0e40*/  FFMA R0, R0, R7, R0 ;  /* 0x0000000700007223 */ /* 0x000fe20000000000 */
[----:B--2---:R-:W1:Y:S03]  /*0e50*/  FCHK P0, R12, R19 ;  /* 0x000000130c007302 */ /* 0x004e660000000000 */
[----:B------:R-:W-:-:S04]  /*0e60*/  FFMA R7, R0, R12, RZ ;  /* 0x0000000c00077223 */ /* 0x000fc800000000ff */
[----:B------:R-:W-:-:S04]  /*0e70*/  FFMA R8, R7, -R19, R12 ;  /* 0x8000001307087223 */ /* 0x000fc8000000000c */
[----:B------:R-:W-:Y:S01]  /*0e80*/  FFMA R0, R0, R8, R7 ;  /* 0x0000000800007223 */ /* 0x000fe20000000007 */
[----:B01----:R-:W-:Y:S06]  /*0e90*/  @!P0 BRA `(.L_x_45) ;  /* 0x0000000000148947 */ /* 0x003fec0003800000 */
[----:B------:R-:W0:Y:S01]  /*0ea0*/  LDCU UR10, c[0x0][0x398] ;  /* 0x00007300ff0a77ac */ /* 0x000e220008000800 */
[----:B------:R-:W-:Y:S02]  /*0eb0*/  MOV R3, R12 ;  /* 0x0000000c00037202 */ /* 0x000fe40000000f00 */
[----:B------:R-:W-:Y:S02]  /*0ec0*/  MOV R2, 0xef0 ;  /* 0x00000ef000027802 */ /* 0x000fe40000000f00 */
[----:B0-----:R-:W-:-:S07]  /*0ed0*/  MOV R0, UR10 ;  /* 0x0000000a00007c02 */ /* 0x001fce0008000f00 */
[----:B------:R-:W-:Y:S05]  /*0ee0*/  CALL.REL.NOINC `($__internal_1_$__cuda_sm3x_div_rn_noftz_f32_slowpath) ;  /* 0x0000003c00307944 */ /* 0x000fea0003c00000 */
.L_x_45:
[----:B------:R-:W-:Y:S05]  /*0ef0*/  BSYNC.RECONVERGENT B2 ;  /* 0x0000000000027941 */ /* 0x000fea0003800200 */
.L_x_44:
        /* <DEDUP_REMOVED lines=28> */
.L_x_47:
[----:B------:R-:W-:Y:S05]  /*10c0*/  BSYNC.RECONVERGENT B2 ;  /* 0x0000000000027941 */ /* 0x000fea0003800200 */
.L_x_46:
        /* <DEDUP_REMOVED lines=28> */
.L_x_49:
[----:B------:R-:W-:Y:S05]  /*1290*/  BSYNC.RECONVERGENT B2 ;  /* 0x0000000000027941 */ /* 0x000fea0003800200 */
.L_x_48:
        /* <DEDUP_REMOVED lines=28> */
.L_x_51:
[----:B------:R-:W-:Y:S05]  /*1460*/  BSYNC.RECONVERGENT B2 ;  /* 0x0000000000027941 */ /* 0x000fea0003800200 */
.L_x_50:
        /* <DEDUP_REMOVED lines=28> */
.L_x_53:
[----:B------:R-:W-:Y:S05]  /*1630*/  BSYNC.RECONVERGENT B2 ;  /* 0x0000000000027941 */ /* 0x000fea0003800200 */
.L_x_52:
        /* <DEDUP_REMOVED lines=28> */
.L_x_55:
[----:B------:R-:W-:Y:S05]  /*1800*/  BSYNC.RECONVERGENT B2 ;  /* 0x0000000000027941 */ /* 0x000fea0003800200 */
.L_x_54:
        /* <DEDUP_REMOVED lines=28> */
.L_x_57:
[----:B------:R-:W-:Y:S05]  /*19d0*/  BSYNC.RECONVERGENT B2 ;  /* 0x0000000000027941 */ /* 0x000fea0003800200 */
.L_x_56:
[----:B------:R-:W-:Y:S02]  /*19e0*/  HFMA2 R3, -RZ, RZ, 0.96630859375, -0.0022525787353515625 ;  /* 0x3bbb989dff037431 */ /* 0x000fe400000001ff */
[----:B------:R-:W-:Y:S01]  /*19f0*/  FADD R0, R0, -R6 ;  /* 0x8000000600007221 */ /* 0x000fe20000000000 */
[----:B------:R-:W-:Y:S01]  /*1a00*/  MOV R7, 0x437c0000 ;  /* 0x437c000000077802 */ /* 0x000fe20000000f00 */
[----:B------:R-:W-:Y:S01]  /*1a10*/  UIADD3 UR9, UPT, UPT, UR9, 0x8, URZ ;  /* 0x0000000809097890 */ /* 0x000fe2000fffe0ff */
[----:B------:R-:W-:-:S03]  /*1a20*/  IADD3 R18, PT, PT, R18, 0x8, RZ ;  /* 0x0000000812127810 */ /* 0x000fc60007ffe0ff */
[----:B------:R-:W-:Y:S01]  /*1a30*/  UISETP.NE.AND UP0, UPT, UR9, URZ, UPT ;  /* 0x000000ff0900728c */ /* 0x000fe2000bf05270 */
[----:B------:R-:W-:-:S04]  /*1a40*/  FFMA.SAT R2, R0, R3, 0.5 ;  /* 0x3f00000000027423 */ /* 0x000fc80000002003 */
[----:B------:R-:W-:-:S04]  /*1a50*/  FFMA.RM R2, R2, R7, 12582913 ;  /* 0x4b40000102027423 */ /* 0x000fc80000004007 */
[C---:B------:R-:W-:Y:S01]  /*1a60*/  FADD R3, R2.reuse, -12583039 ;  /* 0xcb40007f02037421 */ /* 0x040fe20000000000 */
[----:B------:R-:W-:-:S03]  /*1a70*/  SHF.L.U32 R2, R2, 0x17, RZ ;  /* 0x0000001702027819 */ /* 0x000fc600000006ff */
[----:B------:R-:W-:-:S04]  /*1a80*/  FFMA R3, R0, 1.4426950216293334961, -R3 ;  /* 0x3fb8aa3b00037823 */ /* 0x000fc80000000803 */
[----:B------:R-:W-:-:S06]  /*1a90*/  FFMA R3, R0, 1.925963033500011079e-08, R3 ;  /* 0x32a5706000037823 */ /* 0x000fcc0000000003 */
[----:B------:R-:W0:Y:S02]  /*1aa0*/  MUFU.EX2 R3, R3 ;  /* 0x0000000300037308 */ /* 0x000e240000000800 */
[----:B0-----:R-:W-:-:S04]  /*1ab0*/  FMUL R2, R2, R3 ;  /* 0x0000000302027220 */ /* 0x001fc80000400000 */
[----:B------:R-:W-:Y:S01]  /*1ac0*/  FADD R9, R9, R2 ;  /* 0x0000000209097221 */ /* 0x000fe20000000000 */
[----:B------:R0:W-:Y:S01]  /*1ad0*/  STG.E desc[UR12][R10.64+0xc], R2 ;  /* 0x00000c020a007986 */ /* 0x0001e2000c10190c */
[----:B------:R-:W-:Y:S05]  /*1ae0*/  BRA.U UP0, `(.L_x_58) ;  /* 0xfffffff100387547 */ /* 0x000fea000b83ffff */
.L_x_41:
[----:B------:R-:W-:-:S09]  /*1af0*/  UISETP.NE.AND UP0, UPT, UR14, URZ, UPT ;  /* 0x000000ff0e00728c */ /* 0x000fd2000bf05270 */
[----:B------:R-:W-:Y:S05]  /*1b00*/  BRA.U !UP0, `(.L_x_38) ;  /* 0x0000000d08b87547 */ /* 0x000fea000b800000 */
[----:B------:R-:W1:Y:S01]  /*1b10*/  LDCU UR5, c[0x0][0x394] ;  /* 0x00007280ff0577ac */ /* 0x000e620008000800 */
[----:B------:R-:W-:Y:S02]  /*1b20*/  UISETP.GE.U32.AND UP0, UPT, UR14, 0x4, UPT ;  /* 0x000000040e00788c */ /* 0x000fe4000bf06070 */
[----:B-1----:R-:W-:-:S07]  /*1b30*/  ULOP3.LUT UR6, UR5, 0x3, URZ, 0xc0, !UPT ;  /* 0x0000000305067892 */ /* 0x002fce000f8ec0ff */
[----:B------:R-:W-:Y:S05]  /*1b40*/  BRA.U !UP0, `(.L_x_59) ;  /* 0x0000000508f87547 */ /* 0x000fea000b800000 */
[----:B------:R-:W1:Y:S01]  /*1b50*/  LDC.64 R14, c[0x0][0x380] ;  /* 0x0000e000ff0e7b82 */ /* 0x000e620000000a00 */
[----:B0-----:R-:W-:-:S07]  /*1b60*/  IADD3 R10, PT, PT, R5, UR4, RZ ;  /* 0x00000004050a7c10 */ /* 0x001fce000fffe0ff */
[----:B------:R-:W0:Y:S01]  /*1b70*/  LDC R7, c[0x0][0x398] ;  /* 0x0000e600ff077b82 */ /* 0x000e220000000800 */
[----:B-1----:R-:W-:-:S05]  /*1b80*/  IMAD.WIDE R14, R10, 0x4, R14 ;  /* 0x000000040a0e7825 */ /* 0x002fca00078e020e */
[----:B------:R-:W2:Y:S01]  /*1b90*/  LDG.E R8, desc[UR12][R14.64] ;  /* 0x0000000c0e087981 */ /* 0x000ea2000c1e1900 */
[----:B------:R-:W-:Y:S01]  /*1ba0*/  BSSY.RECONVERGENT B2, `(.L_x_60) ;  /* 0x000000e000027945 */ /* 0x000fe20003800200 */
[----:B0-----:R-:W0:Y:S02]  /*1bb0*/  MUFU.RCP R0, R7 ;  /* 0x0000000700007308 */ /* 0x001e240000001000 */
[----:B0-----:R-:W-:-:S04]  /*1bc0*/  FFMA R3, R0, -R7, 1 ;  /* 0x3f80000000037423 */ /* 0x001fc80000000807 */
[----:B------:R-:W-:Y:S02]  /*1bd0*/  FFMA R0, R0, R3, R0 ;  /* 0x0000000300007223 */ /* 0x000fe40000000000 */
[----:B--2---:R-:W0:Y:S02]  /*1be0*/  FCHK P0, R8, R7 ;  /* 0x0000000708007302 */ /* 0x004e240000000000 */
        /* <DEDUP_REMOVED lines=9> */
.L_x_61:
[----:B------:R-:W-:Y:S05]  /*1c80*/  BSYNC.RECONVERGENT B2 ;  /* 0x0000000000027941 */ /* 0x000fea0003800200 */
.L_x_60:
[----:B------:R-:W-:Y:S02]  /*1c90*/  HFMA2 R3, -RZ, RZ, 0.96630859375, -0.0022525787353515625 ;  /* 0x3bbb989dff037431 */ /* 0x000fe400000001ff */
[----:B------:R-:W-:Y:S01]  /*1ca0*/  FADD R0, R0, -R6 ;  /* 0x8000000600007221 */ /* 0x000fe20000000000 */
[----:B------:R-:W-:Y:S01]  /*1cb0*/  MOV R7, 0x437c0000 ;  /* 0x437c000000077802 */ /* 0x000fe20000000f00 */
[----:B------:R-:W0:Y:S02]  /*1cc0*/  LDC R13, c[0x0][0x398] ;  /* 0x0000e600ff0d7b82 */ /* 0x000e240000000800 */
[----:B------:R-:W-:-:S04]  /*1cd0*/  FFMA.SAT R2, R0, R3, 0.5 ;  /* 0x3f00000000027423 */ /* 0x000fc80000002003 */
[----:B------:R-:W-:Y:S02]  /*1ce0*/  FFMA.RM R7, R2, R7, 12582913 ;  /* 0x4b40000102077423 */ /* 0x000fe40000004007 */
[----:B------:R-:W1:Y:S02]  /*1cf0*/  LDC.64 R2, c[0x0][0x388] ;  /* 0x0000e200ff027b82 */ /* 0x000e640000000a00 */
[C---:B------:R-:W-:Y:S01]  /*1d00*/  FADD R11, R7.reuse, -12583039 ;  /* 0xcb40007f070b7421 */ /* 0x040fe20000000000 */
[----:B------:R-:W-:-:S03]  /*1d10*/  SHF.L.U32 R7, R7, 0x17, RZ ;  /* 0x0000001707077819 */ /* 0x000fc600000006ff */
[----:B------:R-:W-:-:S04]  /*1d20*/  FFMA R11, R0, 1.4426950216293334961, -R11 ;  /* 0x3fb8aa3b000b7823 */ /* 0x000fc8000000080b */
[----:B------:R-:W-:-:S06]  /*1d30*/  FFMA R8, R0, 1.925963033500011079e-08, R11 ;  /* 0x32a5706000087823 */ /* 0x000fcc000000000b */
[----:B------:R-:W2:Y:S01]  /*1d40*/  MUFU.EX2 R8, R8 ;  /* 0x0000000800087308 */ /* 0x000ea20000000800 */
[----:B-1----:R-:W-:-:S04]  /*1d50*/  IMAD.WIDE R10, R10, 0x4, R2 ;  /* 0x000000040a0a7825 */ /* 0x002fc800078e0202 */
[----:B--2---:R-:W-:-:S05]  /*1d60*/  FMUL R7, R7, R8 ;  /* 0x0000000807077220 */ /* 0x004fca0000400000 */
[----:B------:R1:W-:Y:S04]  /*1d70*/  STG.E desc[UR12][R10.64], R7 ;  /* 0x000000070a007986 */ /* 0x0003e8000c10190c */
[----:B------:R-:W2:Y:S01]  /*1d80*/  LDG.E R12, desc[UR12][R14.64+0x4] ;  /* 0x0000040c0e0c7981 */ /* 0x000ea2000c1e1900 */
[----:B0-----:R-:W0:Y:S01]  /*1d90*/  MUFU.RCP R0, R13 ;  /* 0x0000000d00007308 */ /* 0x001e220000001000 */
[----:B------:R-:W-:Y:S01]  /*1da0*/  BSSY.RECONVERGENT B2, `(.L_x_62) ;  /* 0x000000e000027945 */ /* 0x000fe20003800200 */
[----:B------:R-:W-:Y:S01]  /*1db0*/  FADD R9, R9, R7 ;  /* 0x0000000709097221 */ /* 0x000fe20000000000 */
[----:B0-----:R-:W-:-:S04]  /*1dc0*/  FFMA R3, R0, -R13, 1 ;  /* 0x3f80000000037423 */ /* 0x001fc8000000080d */
[----:B------:R-:W-:Y:S01]  /*1dd0*/  FFMA R0, R0, R3, R0 ;  /* 0x0000000300007223 */ /* 0x000fe20000000000 */
[----:B--2---:R-:W0:Y:S03]  /*1de0*/  FCHK P0, R12, R13 ;  /* 0x0000000d0c007302 */ /* 0x004e260000000000 */
        /* <DEDUP_REMOVED lines=9> */
.L_x_63:
[----:B------:R-:W-:Y:S05]  /*1e80*/  BSYNC.RECONVERGENT B2 ;  /* 0x0000000000027941 */ /* 0x000fea0003800200 */
.L_x_62:
[----:B------:R-:W-:Y:S02]  /*1e90*/  HFMA2 R3, -RZ, RZ, 0.96630859375, -0.0022525787353515625 ;  /* 0x3bbb989dff037431 */ /* 0x000fe400000001ff */
[----:B------:R-:W-:Y:S01]  /*1ea0*/  FADD R0, R0, -R6 ;  /* 0x8000000600007221 */ /* 0x000fe20000000000 */
[----:B------:R-:W-:Y:S01]  /*1eb0*/  MOV R7, 0x437c0000 ;  /* 0x437c000000077802 */ /* 0x000fe20000000f00 */
[----:B------:R-:W0:Y:S02]  /*1ec0*/  LDC R13, c[0x0][0x398] ;  /* 0x0000e600ff0d7b82 */ /* 0x000e240000000800 */
[----:B------:R-:W-:-:S04]  /*1ed0*/  FFMA.SAT R2, R0, R3, 0.5 ;  /* 0x3f00000000027423 */ /* 0x000fc80000002003 */
[----:B------:R-:W-:-:S04]  /*1ee0*/  FFMA.RM R2, R2, R7, 12582913 ;  /* 0x4b40000102027423 */ /* 0x000fc80000004007 */
[C---:B------:R-:W-:Y:S01]  /*1ef0*/  FADD R3, R2.reuse, -12583039 ;  /* 0xcb40007f02037421 */ /* 0x040fe20000000000 */
[----:B------:R-:W-:-:S03]  /*1f00*/  SHF.L.U32 R2, R2, 0x17, RZ ;  /* 0x0000001702027819 */ /* 0x000fc600000006ff */
[----:B------:R-:W-:-:S04]  /*1f10*/  FFMA R3, R0, 1.4426950216293334961, -R3 ;  /* 0x3fb8aa3b00037823 */ /* 0x000fc80000000803 */
[----:B------:R-:W-:-:S06]  /*1f20*/  FFMA R3, R0, 1.925963033500011079e-08, R3 ;  /* 0x32a5706000037823 */ /* 0x000fcc0000000003 */
[----:B------:R-:W1:Y:S02]  /*1f30*/  MUFU.EX2 R3, R3 ;  /* 0x0000000300037308 */ /* 0x000e640000000800 */
[----:B-1----:R-:W-:-:S05]  /*1f40*/  FMUL R2, R2, R3 ;  /* 0x0000000302027220 */ /* 0x002fca0000400000 */
        /* <DEDUP_REMOVED lines=17> */
.L_x_65:
[----:B------:R-:W-:Y:S05]  /*2060*/  BSYNC.RECONVERGENT B2 ;  /* 0x0000000000027941 */ /* 0x000fea0003800200 */
.L_x_64:
        /* <DEDUP_REMOVED lines=29> */
.L_x_67:
[----:B------:R-:W-:Y:S05]  /*2240*/  BSYNC.RECONVERGENT B2 ;  /* 0x0000000000027941 */ /* 0x000fea0003800200 */
.L_x_66:
[----:B------:R-:W-:Y:S02]  /*2250*/  HFMA2 R3, -RZ, RZ, 0.96630859375, -0.0022525787353515625 ;  /* 0x3bbb989dff037431 */ /* 0x000fe400000001ff */
[----:B------:R-:W-:Y:S01]  /*2260*/  FADD R0, R0, -R6 ;  /* 0x8000000600007221 */ /* 0x000fe20000000000 */
[----:B------:R-:W-:Y:S01]  /*2270*/  MOV R7, 0x437c0000 ;  /* 0x437c000000077802 */ /* 0x000fe20000000f00 */
[----:B------:R-:W-:Y:S02]  /*2280*/  UIADD3 UR4, UPT, UPT, UR4, 0x4, URZ ;  /* 0x0000000404047890 */ /* 0x000fe4000fffe0ff */
        /* <DEDUP_REMOVED lines=9> */
[----:B------:R1:W-:Y:S06]  /*2320*/  STG.E desc[UR12][R10.64+0xc], R2 ;  /* 0x00000c020a007986 */ /* 0x0003ec000c10190c */
.L_x_59:
[----:B------:R-:W-:-:S09]  /*2330*/  UISETP.NE.AND UP0, UPT, UR6, URZ, UPT ;  /* 0x000000ff0600728c */ /* 0x000fd2000bf05270 */
[----:B------:R-:W-:Y:S05]  /*2340*/  BRA.U !UP0, `(.L_x_38) ;  /* 0x0000000508a87547 */ /* 0x000fea000b800000 */
[----:B------:R-:W-:-:S09]  /*2350*/  UISETP.NE.AND UP0, UPT, UR6, 0x1, UPT ;  /* 0x000000010600788c */ /* 0x000fd2000bf05270 */
[----:B------:R-:W-:Y:S05]  /*2360*/  BRA.U !UP0, `(.L_x_68) ;  /* 0x0000000508087547 */ /* 0x000fea000b800000 */
[----:B------:R-:W2:Y:S01]  /*2370*/  LDC.64 R14, c[0x0][0x380] ;  /* 0x0000e000ff0e7b82 */ /* 0x000ea20000000a00 */
[----:B01----:R-:W-:-:S07]  /*2380*/  IADD3 R10, PT, PT, R5, UR4, RZ ;  /* 0x00000004050a7c10 */ /* 0x003fce000fffe0ff */
[----:B------:R-:W0:Y:S01]  /*2390*/  LDC R7, c[0x0][0x398] ;  /* 0x0000e600ff077b82 */ /* 0x000e220000000800 */
[----:B--2---:R-:W-:-:S05]  /*23a0*/  IMAD.WIDE R14, R10, 0x4, R14 ;  /* 0x000000040a0e7825 */ /* 0x004fca00078e020e */
        /* <DEDUP_REMOVED lines=15> */
.L_x_70:
[----:B------:R-:W-:Y:S05]  /*24a0*/  BSYNC.RECONVERGENT B2 ;  /* 0x0000000000027941 */ /* 0x000fea0003800200 */
.L_x_69:
        /* <DEDUP_REMOVED lines=31> */
.L_x_72:
[----:B------:R-:W-:Y:S05]  /*26a0*/  BSYNC.RECONVERGENT B2 ;  /* 0x0000000000027941 */ /* 0x000fea0003800200 */
.L_x_71:
        /* <DEDUP_REMOVED lines=14> */
.L_x_68:
[----:B------:R-:W3:Y:S02]  /*2790*/  LDCU UR5, c[0x0][0x394] ;  /* 0x00007280ff0577ac */ /* 0x000ee40008000800 */
[----:B---3--:R-:W-:-:S04]  /*27a0*/  ULOP3.LUT UR5, UR5, 0x1, URZ, 0xc0, !UPT ;  /* 0x0000000105057892 */ /* 0x008fc8000f8ec0ff */
[----:B------:R-:W-:-:S09]  /*27b0*/  UISETP.NE.U32.AND UP0, UPT, UR5, 0x1, UPT ;  /* 0x000000010500788c */ /* 0x000fd2000bf05070 */
[----:B------:R-:W-:Y:S05]  /*27c0*/  BRA.U UP0, `(.L_x_38) ;  /* 0x0000000100887547 */ /* 0x000fea000b800000 */
[----:B012---:R-:W0:Y:S01]  /*27d0*/  LDC.64 R2, c[0x0][0x380] ;  /* 0x0000e000ff027b82 */ /* 0x007e220000000a00 */
[----:B------:R-:W-:-:S07]  /*27e0*/  IADD3 R5, PT, PT, R5, UR4, RZ ;  /* 0x0000000405057c10 */ /* 0x000fce000fffe0ff */
[----:B------:R-:W1:Y:S01]  /*27f0*/  LDC R10, c[0x0][0x398] ;  /* 0x0000e600ff0a7b82 */ /* 0x000e620000000800 */
[----:B0-----:R-:W-:-:S06]  /*2800*/  IMAD.WIDE R2, R5, 0x4, R2 ;  /* 0x0000000405027825 */ /* 0x001fcc00078e0202 */
[----:B------:R-:W2:Y:S01]  /*2810*/  LDG.E R3, desc[UR12][R2.64] ;  /* 0x0000000c02037981 */ /* 0x000ea2000c1e1900 */
[----:B------:R-:W-:Y:S01]  /*2820*/  BSSY.RECONVERGENT B2, `(.L_x_73) ;  /* 0x000000d000027945 */ /* 0x000fe20003800200 */
[----:B-1----:R-:W0:Y:S02]  /*2830*/  MUFU.RCP R7, R10 ;  /* 0x0000000a00077308 */ /* 0x002e240000001000 */
        /* <DEDUP_REMOVED lines=8> */
[----:B------:R-:W-:Y:S02]  /*28c0*/  MOV R2, 0x28f0 ;  /* 0x000028f000027802 */ /* 0x000fe40000000f00 */
[----:B0-----:R-:W-:-:S07]  /*28d0*/  MOV R0, UR5 ;  /* 0x0000000500007c02 */ /* 0x001fce0008000f00 */
[----:B------:R-:W-:Y:S05]  /*28e0*/  CALL.REL.NOINC `($__internal_1_$__cuda_sm3x_div_rn_noftz_f32_slowpath) ;  /* 0x0000002000b07944 */ /* 0x000fea0003c00000 */
.L_x_74:
[----:B------:R-:W-:Y:S05]  /*28f0*/  BSYNC.RECONVERGENT B2 ;  /* 0x0000000000027941 */ /* 0x000fea0003800200 */
.L_x_73:
[----:B------:R-:W-:Y:S02]  /*2900*/  HFMA2 R3, -RZ, RZ, 0.96630859375, -0.0022525787353515625 ;  /* 0x3bbb989dff037431 */ /* 0x000fe400000001ff */
[----:B------:R-:W-:Y:S01]  /*2910*/  FADD R0, R0, -R6 ;  /* 0x8000000600007221 */ /* 0x000fe20000000000 */
[----:B------:R-:W-:-:S03]  /*2920*/  MOV R7, 0x437c0000 ;  /* 0x437c000000077802 */ /* 0x000fc60000000f00 */
[----:B------:R-:W-:-:S04]  /*2930*/  FFMA.SAT R2, R0, R3, 0.5 ;  /* 0x3f00000000027423 */ /* 0x000fc80000002003 */
[----:B------:R-:W-:Y:S02]  /*2940*/  FFMA.RM R6, R2, R7, 12582913 ;  /* 0x4b40000102067423 */ /* 0x000fe40000004007 */
[----:B------:R-:W0:Y:S02]  /*2950*/  LDC.64 R2, c[0x0][0x388] ;  /* 0x0000e200ff027b82 */ /* 0x000e240000000a00 */
[C---:B------:R-:W-:Y:S01]  /*2960*/  FADD R7, R6.reuse, -12583039 ;  /* 0xcb40007f06077421 */ /* 0x040fe20000000000 */
[----:B------:R-:W-:-:S03]  /*2970*/  SHF.L.U32 R6, R6, 0x17, RZ ;  /* 0x0000001706067819 */ /* 0x000fc600000006ff */
[----:B------:R-:W-:-:S04]  /*2980*/  FFMA R7, R0, 1.4426950216293334961, -R7 ;  /* 0x3fb8aa3b00077823 */ /* 0x000fc80000000807 */
[----:B------:R-:W-:-:S06]  /*2990*/  FFMA R7, R0, 1.925963033500011079e-08, R7 ;  /* 0x32a5706000077823 */ /* 0x000fcc0000000007 */
[----:B------:R-:W1:Y:S01]  /*29a0*/  MUFU.EX2 R7, R7 ;  /* 0x0000000700077308 */ /* 0x000e620000000800 */
[----:B0-----:R-:W-:-:S04]  /*29b0*/  IMAD.WIDE R2, R5, 0x4, R2 ;  /* 0x0000000405027825 */ /* 0x001fc800078e0202 */
[----:B-1----:R-:W-:-:S04]  /*29c0*/  FMUL R6, R6, R7 ;  /* 0x0000000706067220 */ /* 0x002fc80000400000 */
[----:B------:R-:W-:Y:S01]  /*29d0*/  FADD R9, R9, R6 ;  /* 0x0000000609097221 */ /* 0x000fe20000000000 */
[----:B------:R3:W-:Y:S06]  /*29e0*/  STG.E desc[UR12][R2.64], R6 ;  /* 0x0000000602007986 */ /* 0x0007ec000c10190c */
.L_x_38:
[----:B---3--:R-:W3:Y:S02]  /*29f0*/  LDC R3, c[0x0][0x394] ;  /* 0x0000e500ff037b82 */ /* 0x008ee40000000800 */
[----:B---3--:R-:W-:-:S13]  /*2a00*/  ISETP.GE.AND P0, PT, R3, 0x1, PT ;  /* 0x000000010300780c */ /* 0x008fda0003f06270 */
[----:B------:R-:W-:Y:S05]  /*2a10*/  @!P0 EXIT ;  /* 0x000000000000894d */ /* 0x000fea0003800000 */
[C---:B------:R-:W-:Y:S01]  /*2a20*/  ISETP.GE.U32.AND P0, PT, R3.reuse, 0x10, PT ;  /* 0x000000100300780c */ /* 0x040fe20003f06070 */
[----:B------:R-:W-:Y:S02]  /*2a30*/  HFMA2 R14, -RZ, RZ, 0, 0 ;  /* 0x00000000ff0e7431 */ /* 0x000fe400000001ff */
[----:B------:R-:W-:Y:S01]  /*2a40*/  IMAD R5, R4, R3, RZ ;  /* 0x0000000304057224 */ /* 0x000fe200078e02ff */
[----:B------:R-:W-:-:S09]  /*2a50*/  LOP3.LUT R4, R3, 0xf, RZ, 0xc0, !PT ;  /* 0x0000000f03047812 */ /* 0x000fd200078ec0ff */
[----:B------:R-:W-:Y:S05]  /*2a60*/  @!P0 BRA `(.L_x_75) ;  /* 0x00000010006c8947 */ /* 0x000fea0003800000 */
[----:B------:R-:W3:Y:S01]  /*2a70*/  LDCU.64 UR4, c[0x0][0x388] ;  /* 0x00007100ff0477ac */ /* 0x000ee20008000a00 */
[----:B------:R-:W-:Y:S02]  /*2a80*/  LOP3.LUT R14, R3, 0x7ffffff0, RZ, 0xc0, !PT ;  /* 0x7ffffff0030e7812 */ /* 0x000fe400078ec0ff */
[----:B------:R-:W-:Y:S02]  /*2a90*/  MOV R6, R5 ;  /* 0x0000000500067202 */ /* 0x000fe40000000f00 */
[----:B012---:R-:W-:Y:S01]  /*2aa0*/  IADD3 R10, PT, PT, -R14, RZ, RZ ;  /* 0x000000ff0e0a7210 */ /* 0x007fe20007ffe1ff */
[----:B---3--:R-:W-:-:S04]  /*2ab0*/  UIADD3 UR4, UP0, UPT, UR4, 0x20, URZ ;  /* 0x0000002004047890 */ /* 0x008fc8000ff1e0ff */
[----:B------:R-:W-:-:S12]  /*2ac0*/  UIADD3.X UR5, UPT, UPT, URZ, UR5, URZ, UP0, !UPT ;  /* 0x00000005ff057290 */ /* 0x000fd800087fe4ff */
.L_x_108:
[----:B---3--:R-:W-:Y:S02]  /*2ad0*/  MOV R18, UR4 ;  /* 0x0000000400127c02 */ /* 0x008fe40008000f00 */
[----:B------:R-:W-:-:S03]  /*2ae0*/  MOV R19, UR5 ;  /* 0x0000000500137c02 */ /* 0x000fc60008000f00 */
[----:B------:R-:W-:-:S05]  /*2af0*/  IMAD.WIDE R18, R6, 0x4, R18 ;  /* 0x0000000406127825 */ /* 0x000fca00078e0212 */
[----:B------:R-:W2:Y:S01]  /*2b00*/  LDG.E R3, desc[UR12][R18.64+-0x20] ;  /* 0xffffe00c12037981 */ /* 0x000ea2000c1e1900 */
[----:B------:R-:W0:Y:S01]  /*2b10*/  MUFU.RCP R0, R9 ;  /* 0x0000000900007308 */ /* 0x000e220000001000 */
[----:B------:R-:W-:Y:S01]  /*2b20*/  IADD3 R10, PT, PT, R10, 0x10, RZ ;  /* 0x000000100a0a7810 */ /* 0x000fe20007ffe0ff */
[----:B------:R-:W-:Y:S03]  /*2b30*/  BSSY.RECONVERGENT B2, `(.L_x_76) ;  /* 0x000000d000027945 */ /* 0x000fe60003800200 */
[----:B------:R-:W-:Y:S01]  /*2b40*/  ISETP.NE.AND P2, PT, R10, RZ, PT ;  /* 0x000000ff0a00720c */ /* 0x000fe20003f45270 */
[----:B0-----:R-:W-:-:S04]  /*2b50*/  FFMA R7, R0, -R9, 1 ;  /* 0x3f80000000077423 */ /* 0x001fc80000000809 */
[----:B------:R-:W-:Y:S01]  /*2b60*/  FFMA R0, R0, R7, R0 ;  /* 0x0000000700007223 */ /* 0x000fe20000000000 */
[----:B--2---:R-:W0:Y:S03]  /*2b70*/  FCHK P0, R3, R9 ;  /* 0x0000000903007302 */ /* 0x004e260000000000 */
[----:B------:R-:W-:-:S04]  /*2b80*/  FFMA R2, R3, R0, RZ ;  /* 0x0000000003027223 */ /* 0x000fc800000000ff */
[----:B------:R-:W-:-:S04]  /*2b90*/  FFMA R7, R2, -R9, R3 ;  /* 0x8000000902077223 */ /* 0x000fc80000000003 */
[----:B------:R-:W-:Y:S01]  /*2ba0*/  FFMA R7, R0, R7, R2 ;  /* 0x0000000700077223 */ /* 0x000fe20000000002 */
[----:B0-----:R-:W-:Y:S06]  /*2bb0*/  @!P0 BRA `(.L_x_77) ;  /* 0x0000000000108947 */ /* 0x001fec0003800000 */
[----:B------:R-:W-:Y:S02]  /*2bc0*/  MOV R0, R9 ;  /* 0x0000000900007202 */ /* 0x000fe40000000f00 */
[----:B------:R-:W-:-:S07]  /*2bd0*/  MOV R2, 0x2bf0 ;  /* 0x00002bf000027802 */ /* 0x000fce0000000f00 */
[----:B------:R-:W-:Y:S05]  /*2be0*/  CALL.REL.NOINC `($__internal_1_$__cuda_sm3x_div_rn_noftz_f32_slowpath) ;  /* 0x0000001c00f07944 */ /* 0x000fea0003c00000 */
[----:B------:R-:W-:-:S07]  /*2bf0*/  MOV R7, R0 ;  /* 0x0000000000077202 */ /* 0x000fce0000000f00 */
.L_x_77:
[----:B------:R-:W-:Y:S05]  /*2c00*/  BSYNC.RECONVERGENT B2 ;  /* 0x0000000000027941 */ /* 0x000fea0003800200 */
.L_x_76:
[----:B------:R-:W2:Y:S01]  /*2c10*/  LDG.E R11, desc[UR12][R18.64+-0x1c] ;  /* 0xffffe40c120b7981 */ /* 0x000ea2000c1e1900 */
[----:B------:R-:W0:Y:S01]  /*2c20*/  MUFU.RCP R0, R9 ;  /* 0x0000000900007308 */ /* 0x000e220000001000 */
[----:B------:R-:W-:Y:S02]  /*2c30*/  BSSY.RECONVERGENT B2, `(.L_x_78) ;  /* 0x000000e000027945 */ /* 0x000fe40003800200 */
[----:B------:R1:W-:Y:S01]  /*2c40*/  STG.E desc[UR12][R18.64+-0x20], R7 ;  /* 0xffffe00712007986 */ /* 0x0003e2000c10190c */
[----:B0-----:R-:W-:-:S04]  /*2c50*/  FFMA R3, R0, -R9, 1 ;  /* 0x3f80000000037423 */ /* 0x001fc80000000809 */
[----:B------:R-:W-:Y:S01]  /*2c60*/  FFMA R0, R0, R3, R0 ;  /* 0x0000000300007223 */ /* 0x000fe20000000000 */
[----:B--2---:R-:W0:Y:S03]  /*2c70*/  FCHK P0, R11, R9 ;  /* 0x000000090b007302 */ /* 0x004e260000000000 */
[----:B------:R-:W-:-:S04]  /*2c80*/  FFMA R2, R0, R11, RZ ;  /* 0x0000000b00027223 */ /* 0x000fc800000000ff */
[----:B------:R-:W-:-:S04]  /*2c90*/  FFMA R3, R2, -R9, R11 ;  /* 0x8000000902037223 */ /* 0x000fc8000000000b */
[----:B------:R-:W-:Y:S01]  /*2ca0*/  FFMA R3, R0, R3, R2 ;  /* 0x0000000300037223 */ /* 0x000fe20000000002 */
[----:B01----:R-:W-:Y:S06]  /*2cb0*/  @!P0 BRA `(.L_x_79) ;  /* 0x0000000000148947 */ /* 0x003fec0003800000 */
[----:B------:R-:W-:Y:S02]  /*2cc0*/  MOV R3, R11 ;  /* 0x0000000b00037202 */ /* 0x000fe40000000f00 */
[----:B------:R-:W-:Y:S02]  /*2cd0*/  MOV R0, R9 ;  /* 0x0000000900007202 */ /* 0x000fe40000000f00 */
[----:B------:R-:W-:-:S07]  /*2ce0*/  MOV R2, 0x2d00 ;  /* 0x00002d0000027802 */ /* 0x000fce0000000f00 */
[----:B------:R-:W-:Y:S05]  /*2cf0*/  CALL.REL.NOINC `($__internal_1_$__cuda_sm3x_div_rn_noftz_f32_slowpath) ;  /* 0x0000001c00ac7944 */ /* 0x000fea0003c00000 */
[----:B------:R-:W-:-:S07]  /*2d00*/  MOV R3, R0 ;  /* 0x0000000000037202 */ /* 0x000fce0000000f00 */
.L_x_79:
[----:B------:R-:W-:Y:S05]  /*2d10*/  BSYNC.RECONVERGENT B2 ;  /* 0x0000000000027941 */ /* 0x000fea0003800200 */
.L_x_78:
        /* <DEDUP_REMOVED lines=16> */
.L_x_81:
[----:B------:R-:W-:Y:S05]  /*2e20*/  BSYNC.RECONVERGENT B2 ;  /* 0x0000000000027941 */ /* 0x000fea0003800200 */
.L_x_80:
        /* <DEDUP_REMOVED lines=16> */
.L_x_83:
[----:B------:R-:W-:Y:S05]  /*2f30*/  BSYNC.RECONVERGENT B2 ;  /* 0x0000000000027941 */ /* 0x000fea0003800200 */
.L_x_82:
        /* <DEDUP_REMOVED lines=16> */
.L_x_85:
[----:B------:R-:W-:Y:S05]  /*3040*/  BSYNC.RECONVERGENT B2 ;  /* 0x0000000000027941 */ /* 0x000fea0003800200 */
.L_x_84:
        /* <DEDUP_REMOVED lines=16> */
.L_x_87:
[----:B------:R-:W-:Y:S05]  /*3150*/  BSYNC.RECONVERGENT B2 ;  /* 0x0000000000027941 */ /* 0x000fea0003800200 */
.L_x_86:
        /* <DEDUP_REMOVED lines=16> */
.L_x_89:
[----:B------:R-:W-:Y:S05]  /*3260*/  BSYNC.RECONVERGENT B2 ;  /* 0x0000000000027941 */ /* 0x000fea0003800200 */
.L_x_88:
        /* <DEDUP_REMOVED lines=16> */
.L_x_91:
[----:B------:R-:W-:Y:S05]  /*3370*/  BSYNC.RECONVERGENT B2 ;  /* 0x0000000000027941 */ /* 0x000fea0003800200 */
.L_x_90:
        /* <DEDUP_REMOVED lines=16> */
.L_x_93:
[----:B------:R-:W-:Y:S05]  /*3480*/  BSYNC.RECONVERGENT B2 ;  /* 0x0000000000027941 */ /* 0x000fea0003800200 */
.L_x_92:
        /* <DEDUP_REMOVED lines=16> */
.L_x_95:
[----:B------:R-:W-:Y:S05]  /*3590*/  BSYNC.RECONVERGENT B2 ;  /* 0x0000000000027941 */ /* 0x000fea0003800200 */
.L_x_94:
        /* <DEDUP_REMOVED lines=16> */
.L_x_97:
[----:B------:R-:W-:Y:S05]  /*36a0*/  BSYNC.RECONVERGENT B2 ;  /* 0x0000000000027941 */ /* 0x000fea0003800200 */
.L_x_96:
        /* <DEDUP_REMOVED lines=16> */
.L_x_99:
[----:B------:R-:W-:Y:S05]  /*37b0*/  BSYNC.RECONVERGENT B2 ;  /* 0x0000000000027941 */ /* 0x000fea0003800200 */
.L_x_98:
        /* <DEDUP_REMOVED lines=16> */
.L_x_101:
[----:B------:R-:W-:Y:S05]  /*38c0*/  BSYNC.RECONVERGENT B2 ;  /* 0x0000000000027941 */ /* 0x000fea0003800200 */
.L_x_100:
        /* <DEDUP_REMOVED lines=16> */
.L_x_103:
[----:B------:R-:W-:Y:S05]  /*39d0*/  BSYNC.RECONVERGENT B2 ;  /* 0x0000000000027941 */ /* 0x000fea0003800200 */
.L_x_102:
        /* <DEDUP_REMOVED lines=16> */
.L_x_105:
[----:B------:R-:W-:Y:S05]  /*3ae0*/  BSYNC.RECONVERGENT B2 ;  /* 0x0000000000027941 */ /* 0x000fea0003800200 */
.L_x_104:
        /* <DEDUP_REMOVED lines=15> */
.L_x_107:
[----:B------:R-:W-:Y:S05]  /*3be0*/  BSYNC.RECONVERGENT B2 ;  /* 0x0000000000027941 */ /* 0x000fea0003800200 */
.L_x_106:
[----:B------:R3:W-:Y:S01]  /*3bf0*/  STG.E desc[UR12][R18.64+0x1c], R0 ;  /* 0x00001c0012007986 */ /* 0x0007e2000c10190c */
[----:B------:R-:W-:Y:S01]  /*3c00*/  IADD3 R6, PT, PT, R6, 0x10, RZ ;  /* 0x0000001006067810 */ /* 0x000fe20007ffe0ff */
[----:B------:R-:W-:Y:S06]  /*3c10*/  @P2 BRA `(.L_x_108) ;  /* 0xffffffec00ac2947 */ /* 0x000fec000383ffff */
.L_x_75:
[----:B------:R-:W-:-:S13]  /*3c20*/  ISETP.NE.AND P0, PT, R4, RZ, PT ;  /* 0x000000ff0400720c */ /* 0x000fda0003f05270 */
[----:B------:R-:W-:Y:S05]  /*3c30*/  @!P0 EXIT ;  /* 0x000000000000894d */ /* 0x000fea0003800000 */
[----:B------:R-:W4:Y:S01]  /*3c40*/  LDCU UR4, c[0x0][0x394] ;  /* 0x00007280ff0477ac */ /* 0x000f220008000800 */
[----:B------:R-:W-:Y:S01]  /*3c50*/  ISETP.GE.U32.AND P0, PT, R4, 0x8, PT ;  /* 0x000000080400780c */ /* 0x000fe20003f06070 */
[----:B----4-:R-:W-:-:S12]  /*3c60*/  ULOP3.LUT UR4, UR4, 0x7, URZ, 0xc0, !UPT ;  /* 0x0000000704047892 */ /* 0x010fd8000f8ec0ff */
[----:B------:R-:W-:Y:S05]  /*3c70*/  @!P0 BRA `(.L_x_109) ;  /* 0x00000008002c8947 */ /* 0x000fea0003800000 */
[----:B012---:R-:W0:Y:S01]  /*3c80*/  LDC.64 R10, c[0x0][0x388] ;  /* 0x0000e200ff0a7b82 */ /* 0x007e220000000a00 */
[----:B------:R-:W-:-:S05]  /*3c90*/  IADD3 R3, PT, PT, R5, R14, RZ ;  /* 0x0000000e05037210 */ /* 0x000fca0007ffe0ff */
[----:B0-----:R-:W-:-:S05]  /*3ca0*/  IMAD.WIDE R10, R3, 0x4, R10 ;  /* 0x00000004030a7825 */ /* 0x001fca00078e020a */
[----:B------:R-:W2:Y:S01]  /*3cb0*/  LDG.E R7, desc[UR12][R10.64] ;  /* 0x0000000c0a077981 */ /* 0x000ea2000c1e1900 */
[----:B---3--:R-:W0:Y:S01]  /*3cc0*/  MUFU.RCP R0, R9 ;  /* 0x0000000900007308 */ /* 0x008e220000001000 */
[----:B------:R-:W-:Y:S01]  /*3cd0*/  BSSY.RECONVERGENT B2, `(.L_x_110) ;  /* 0x000000d000027945 */ /* 0x000fe20003800200 */
[----:B0-----:R-:W-:-:S04]  /*3ce0*/  FFMA R3, R0, -R9, 1 ;  /* 0x3f80000000037423 */ /* 0x001fc80000000809 */
[----:B------:R-:W-:Y:S02]  /*3cf0*/  FFMA R0, R0, R3, R0 ;  /* 0x0000000300007223 */ /* 0x000fe40000000000 */
[----:B--2---:R-:W0:Y:S02]  /*3d00*/  FCHK P0, R7, R9 ;  /* 0x0000000907007302 */ /* 0x004e240000000000 */
[----:B------:R-:W-:-:S04]  /*3d10*/  FFMA R2, R0, R7, RZ ;  /* 0x0000000700027223 */ /* 0x000fc800000000ff */
[----:B------:R-:W-:-:S04]  /*3d20*/  FFMA R3, R2, -R9, R7 ;  /* 0x8000000902037223 */ /* 0x000fc80000000007 */
[----:B------:R-:W-:Y:S01]  /*3d30*/  FFMA R3, R0, R3, R2 ;  /* 0x0000000300037223 */ /* 0x000fe20000000002 */
[----:B0-----:R-:W-:Y:S06]  /*3d40*/  @!P0 BRA `(.L_x_111) ;  /* 0x0000000000148947 */ /* 0x001fec0003800000 */
[----:B------:R-:W-:Y:S02]  /*3d50*/  MOV R3, R7 ;  /* 0x0000000700037202 */ /* 0x000fe40000000f00 */
[----:B------:R-:W-:Y:S02]  /*3d60*/  MOV R0, R9 ;  /* 0x0000000900007202 */ /* 0x000fe40000000f00 */
[----:B------:R-:W-:-:S07]  /*3d70*/  MOV R2, 0x3d90 ;  /* 0x00003d9000027802 */ /* 0x000fce0000000f00 */
[----:B------:R-:W-:Y:S05]  /*3d80*/  CALL.REL.NOINC `($__internal_1_$__cuda_sm3x_div_rn_noftz_f32_slowpath) ;  /* 0x0000000c00887944 */ /* 0x000fea0003c00000 */
[----:B------:R-:W-:-:S07]  /*3d90*/  MOV R3, R0 ;  /* 0x0000000000037202 */ /* 0x000fce0000000f00 */
.L_x_111:
[----:B------:R-:W-:Y:S05]  /*3da0*/  BSYNC.RECONVERGENT B2 ;  /* 0x0000000000027941 */ /* 0x000fea0003800200 */
.L_x_110:
        /* <DEDUP_REMOVED lines=16> */
.L_x_113:
[----:B------:R-:W-:Y:S05]  /*3eb0*/  BSYNC.RECONVERGENT B2 ;  /* 0x0000000000027941 */ /* 0x000fea0003800200 */
.L_x_112:
        /* <DEDUP_REMOVED lines=16> */
.L_x_115:
[----:B------:R-:W-:Y:S05]  /*3fc0*/  BSYNC.RECONVERGENT B2 ;  /* 0x0000000000027941 */ /* 0x000fea0003800200 */
.L_x_114:
        /* <DEDUP_REMOVED lines=16> */
.L_x_117:
[----:B------:R-:W-:Y:S05]  /*40d0*/  BSYNC.RECONVERGENT B2 ;  /* 0x0000000000027941 */ /* 0x000fea0003800200 */
.L_x_116:
        /* <DEDUP_REMOVED lines=16> */
.L_x_119:
[----:B------:R-:W-:Y:S05]  /*41e0*/  BSYNC.RECONVERGENT B2 ;  /* 0x0000000000027941 */ /* 0x000fea0003800200 */
.L_x_118:
        /* <DEDUP_REMOVED lines=16> */
.L_x_121:
[----:B------:R-:W-:Y:S05]  /*42f0*/  BSYNC.RECONVERGENT B2 ;  /* 0x0000000000027941 */ /* 0x000fea0003800200 */
.L_x_120:
        /* <DEDUP_REMOVED lines=16> */
.L_x_123:
[----:B------:R-:W-:Y:S05]  /*4400*/  BSYNC.RECONVERGENT B2 ;  /* 0x0000000000027941 */ /* 0x000fea0003800200 */
.L_x_122:
        /* <DEDUP_REMOVED lines=15> */
.L_x_125:
[----:B------:R-:W-:Y:S05]  /*4500*/  BSYNC.RECONVERGENT B2 ;  /* 0x0000000000027941 */ /* 0x000fea0003800200 */
.L_x_124:
[----:B------:R4:W-:Y:S01]  /*4510*/  STG.E desc[UR12][R10.64+0x1c], R0 ;  /* 0x00001c000a007986 */ /* 0x0009e2000c10190c */
[----:B------:R-:W-:-:S07]  /*4520*/  IADD3 R14, PT, PT, R14, 0x8, RZ ;  /* 0x000000080e0e7810 */ /* 0x000fce0007ffe0ff */
.L_x_109:
[----:B------:R-:W-:-:S13]  /*4530*/  ISETP.NE.AND P0, PT, RZ, UR4, PT ;  /* 0x00000004ff007c0c */ /* 0x000fda000bf05270 */
[----:B------:R-:W-:Y:S05]  /*4540*/  @!P0 EXIT ;  /* 0x000000000000894d */ /* 0x000fea0003800000 */
[----:B------:R-:W5:Y:S01]  /*4550*/  LDCU UR5, c[0x0][0x394] ;  /* 0x00007280ff0577ac */ /* 0x000f620008000800 */
[----:B------:R-:W-:Y:S02]  /*4560*/  UISETP.GE.U32.AND UP0, UPT, UR4, 0x4, UPT ;  /* 0x000000040400788c */ /* 0x000fe4000bf06070 */
[----:B-----5:R-:W-:-:S07]  /*4570*/  ULOP3.LUT UR5, UR5, 0x3, URZ, 0xc0, !UPT ;  /* 0x0000000305057892 */ /* 0x020fce000f8ec0ff */
[----:B------:R-:W-:Y:S05]  /*4580*/  BRA.U !UP0, `(.L_x_126) ;  /* 0x00000005081c7547 */ /* 0x000fea000b800000 */
[----:B012-4-:R-:W0:Y:S01]  /*4590*/  LDC.64 R10, c[0x0][0x388] ;  /* 0x0000e200ff0a7b82 */ /* 0x017e220000000a00 */
        /* <DEDUP_REMOVED lines=17> */
.L_x_128:
[----:B------:R-:W-:Y:S05]  /*46b0*/  BSYNC.RECONVERGENT B2 ;  /* 0x0000000000027941 */ /* 0x000fea0003800200 */
.L_x_127:
        /* <DEDUP_REMOVED lines=16> */
.L_x_130:
[----:B------:R-:W-:Y:S05]  /*47c0*/  BSYNC.RECONVERGENT B2 ;  /* 0x0000000000027941 */ /* 0x000fea0003800200 */
.L_x_129:
        /* <DEDUP_REMOVED lines=16> */
.L_x_132:
[----:B------:R-:W-:Y:S05]  /*48d0*/  BSYNC.RECONVERGENT B2 ;  /* 0x0000000000027941 */ /* 0x000fea0003800200 */
.L_x_131:
        /* <DEDUP_REMOVED lines=15> */
.L_x_134:
[----:B------:R-:W-:Y:S05]  /*49d0*/  BSYNC.RECONVERGENT B2 ;  /* 0x0000000000027941 */ /* 0x000fea0003800200 */
.L_x_133:
[----:B------:R0:W-:Y:S01]  /*49e0*/  STG.E desc[UR12][R10.64+0xc], R0 ;  /* 0x00000c000a007986 */ /* 0x0001e2000c10190c */
[----:B------:R-:W-:-:S07]  /*49f0*/  IADD3 R14, PT, PT, R14, 0x4, RZ ;  /* 0x000000040e0e7810 */ /* 0x000fce0007ffe0ff */
.L_x_126:
[----:B------:R-:W-:-:S13]  /*4a00*/  ISETP.NE.AND P0, PT, RZ, UR5, PT ;  /* 0x00000005ff007c0c */ /* 0x000fda000bf05270 */
[----:B------:R-:W-:Y:S05]  /*4a10*/  @!P0 EXIT ;  /* 0x000000000000894d */ /* 0x000fea0003800000 */
[----:B012-4-:R-:W0:Y:S01]  /*4a20*/  LDC.64 R10, c[0x0][0x388] ;  /* 0x0000e200ff0a7b82 */ /* 0x017e220000000a00 */
[----:B------:R-:W-:Y:S01]  /*4a30*/  IADD3 R5, PT, PT, R5, R14, RZ ;  /* 0x0000000e05057210 */ /* 0x000fe20007ffe0ff */
[----:B------:R-:W-:-:S12]  /*4a40*/  UIADD3 UR4, UPT, UPT, -UR5, URZ, URZ ;  /* 0x000000ff05047290 */ /* 0x000fd8000fffe1ff */
.L_x_137:
[----:B01----:R-:W-:-:S05]  /*4a50*/  IMAD.WIDE R14, R5, 0x4, R10 ;  /* 0x00000004050e7825 */ /* 0x003fca00078e020a */
[----:B------:R-:W2:Y:S01]  /*4a60*/  LDG.E R7, desc[UR12][R14.64] ;  /* 0x0000000c0e077981 */ /* 0x000ea2000c1e1900 */
[----:B---3--:R-:W0:Y:S01]  /*4a70*/  MUFU.RCP R0, R9 ;  /* 0x0000000900007308 */ /* 0x008e220000001000 */
[----:B------:R-:W-:Y:S01]  /*4a80*/  UIADD3 UR4, UPT, UPT, UR4, 0x1, URZ ;  /* 0x0000000104047890 */ /* 0x000fe2000fffe0ff */
[----:B------:R-:W-:Y:S03]  /*4a90*/  BSSY.RECONVERGENT B2, `(.L_x_135) ;  /* 0x000000d000027945 */ /* 0x000fe60003800200 */
[----:B------:R-:W-:Y:S01]  /*4aa0*/  UISETP.NE.AND UP0, UPT, UR4, URZ, UPT ;  /* 0x000000ff0400728c */ /* 0x000fe2000bf05270 */
        /* <DEDUP_REMOVED lines=11> */
.L_x_136:
[----:B------:R-:W-:Y:S05]  /*4b60*/  BSYNC.RECONVERGENT B2 ;  /* 0x0000000000027941 */ /* 0x000fea0003800200 */
.L_x_135:
[----:B------:R1:W-:Y:S01]  /*4b70*/  STG.E desc[UR12][R14.64], R0 ;  /* 0x000000000e007986 */ /* 0x0003e2000c10190c */
[----:B------:R-:W-:Y:S01]  /*4b80*/  IADD3 R5, PT, PT, R5, 0x1, RZ ;  /* 0x0000000105057810 */ /* 0x000fe20007ffe0ff */
[----:B------:R-:W-:Y:S06]  /*4b90*/  BRA.U UP0, `(.L_x_137) ;  /* 0xfffffffd00ac7547 */ /* 0x000fec000b83ffff */
[----:B------:R-:W-:Y:S05]  /*4ba0*/  EXIT ;  /* 0x000000000000794d */ /* 0x000fea0003800000 */
        .weak           $__internal_1_$__cuda_sm3x_div_rn_noftz_f32_slowpath
        .type           $__internal_1_$__cuda_sm3x_div_rn_noftz_f32_slowpath,@function
        .size           $__internal_1_$__cuda_sm3x_div_rn_noftz_f32_slowpath,(.L_x_237 - $__internal_1_$__cuda_sm3x_div_rn_noftz_f32_slowpath)
$__internal_1_$__cuda_sm3x_div_rn_noftz_f32_slowpath:
[----:B------:R-:W-:Y:S01]  /*4bb0*/  SHF.R.U32.HI R7, RZ, 0x17, R0 ;  /* 0x00000017ff077819 */ /* 0x000fe20000011600 */
[----:B------:R-:W-:Y:S01]  /*4bc0*/  BSSY.RECONVERGENT B0, `(.L_x_138) ;  /* 0x0000065000007945 */ /* 0x000fe20003800200 */
[----:B------:R-:W-:Y:S02]  /*4bd0*/  SHF.R.U32.HI R12, RZ, 0x17, R3 ;  /* 0x00000017ff0c7819 */ /* 0x000fe40000011603 */
[----:B------:R-:W-:Y:S02]  /*4be0*/  LOP3.LUT R7, R7, 0xff, RZ, 0xc0, !PT ;  /* 0x000000ff07077812 */ /* 0x000fe400078ec0ff */
[----:B------:R-:W-:Y:S02]  /*4bf0*/  LOP3.LUT R12, R12, 0xff, RZ, 0xc0, !PT ;  /* 0x000000ff0c0c7812 */ /* 0x000fe400078ec0ff */
[----:B------:R-:W-:Y:S02]  /*4c00*/  IADD3 R8, PT, PT, R7, -0x1, RZ ;  /* 0xffffffff07087810 */ /* 0x000fe40007ffe0ff */
[----:B------:R-:W-:-:S02]  /*4c10*/  IADD3 R13, PT, PT, R12, -0x1, RZ ;  /* 0xffffffff0c0d7810 */ /* 0x000fc40007ffe0ff */
[----:B------:R-:W-:-:S04]  /*4c20*/  ISETP.GT.U32.AND P0, PT, R8, 0xfd, PT ;  /* 0x000000fd0800780c */ /* 0x000fc80003f04070 */
[----:B------:R-:W-:Y:S02]  /*4c30*/  ISETP.GT.U32.OR P0, PT, R13, 0xfd, P0 ;  /* 0x000000fd0d00780c */ /* 0x000fe40000704470 */
[----:B------:R-:W-:-:S11]  /*4c40*/  MOV R13, R3 ;  /* 0x00000003000d7202 */ /* 0x000fd60000000f00 */
[----:B------:R-:W-:Y:S01]  /*4c50*/  @!P0 MOV R8, RZ ;  /* 0x000000ff00088202 */ /* 0x000fe20000000f00 */
        /* <DEDUP_REMOVED lines=17> */
[----:B------:R-:W-:-:S04]  /*4d70*/  IADD3 R8, PT, PT, R12, -0x1, RZ ;  /* 0xffffffff0c087810 */ /* 0x000fc80007ffe0ff */
[----:B------:R-:W-:Y:S02]  /*4d80*/  ISETP.GE.AND P0, PT, R8, RZ, PT ;  /* 0x000000ff0800720c */ /* 0x000fe40003f06270 */
[----:B------:R-:W-:-:S04]  /*4d90*/  IADD3 R8, PT, PT, R7, -0x1, RZ ;  /* 0xffffffff07087810 */ /* 0x000fc80007ffe0ff */
[----:B------:R-:W-:-:S07]  /*4da0*/  ISETP.GE.AND P1, PT, R8, RZ, PT ;  /* 0x000000ff0800720c */ /* 0x000fce0003f26270 */
[----:B------:R-:W-:Y:S01]  /*4db0*/  @P0 MOV R8, RZ ;  /* 0x000000ff00080202 */ /* 0x000fe20000000f00 */
[----:B------:R-:W-:Y:S01]  /*4dc0*/  @!P0 FFMA R13, R3, 1.84467440737095516160e+19, RZ ;  /* 0x5f800000030d8823 */ /* 0x000fe200000000ff */
[----:B------:R-:W-:-:S04]  /*4dd0*/  @!P0 MOV R8, 0xffffffc0 ;  /* 0xffffffc000088802 */ /* 0x000fc80000000f00 */
[----:B------:R-:W-:Y:S01]  /*4de0*/  @!P1 FFMA R0, R0, 1.84467440737095516160e+19, RZ ;  /* 0x5f80000000009823 */ /* 0x000fe200000000ff */
[----:B------:R-:W-:-:S07]  /*4df0*/  @!P1 IADD3 R8, PT, PT, R8, 0x40, RZ ;  /* 0x0000004008089810 */ /* 0x000fce0007ffe0ff */
.L_x_139:
[----:B------:R-:W-:Y:S01]  /*4e00*/  LEA R3, R7, 0xc0800000, 0x17 ;  /* 0xc080000007037811 */ /* 0x000fe200078eb8ff */
[----:B------:R-:W-:Y:S01]  /*4e10*/  BSSY.RECONVERGENT B1, `(.L_x_144) ;  /* 0x0000036000017945 */ /* 0x000fe20003800200 */
[----:B------:R-:W-:Y:S02]  /*4e20*/  IADD3 R12, PT, PT, R12, -0x7f, RZ ;  /* 0xffffff810c0c7810 */ /* 0x000fe40007ffe0ff */
[----:B------:R-:W-:-:S03]  /*4e30*/  IADD3 R20, PT, PT, -R3, R0, RZ ;  /* 0x0000000003147210 */ /* 0x000fc60007ffe1ff */
[----:B------:R-:W-:Y:S01]  /*4e40*/  IMAD R0, R12, -0x800000, R13 ;  /* 0xff8000000c007824 */ /* 0x000fe200078e020d */
[----:B------:R-:W0:Y:S01]  /*4e50*/  MUFU.RCP R16, R20 ;  /* 0x0000001400107308 */ /* 0x000e220000001000 */
[----:B------:R-:W-:-:S04]  /*4e60*/  FADD.FTZ R3, -R20, -RZ ;  /* 0x800000ff14037221 */ /* 0x000fc80000010100 */
[----:B0-----:R-:W-:-:S04]  /*4e70*/  FFMA R17, R16, R3, 1 ;  /* 0x3f80000010117423 */ /* 0x001fc80000000003 */
[----:B------:R-:W-:-:S04]  /*4e80*/  FFMA R17, R16, R17, R16 ;  /* 0x0000001110117223 */ /* 0x000fc80000000010 */
[----:B------:R-:W-:-:S04]  /*4e90*/  FFMA R16, R0, R17, RZ ;  /* 0x0000001100107223 */ /* 0x000fc800000000ff */
[----:B------:R-:W-:-:S04]  /*4ea0*/  FFMA R13, R3, R16, R0 ;  /* 0x00000010030d7223 */ /* 0x000fc80000000000 */
[----:B------:R-:W-:Y:S01]  /*4eb0*/  FFMA R16, R17, R13, R16 ;  /* 0x0000000d11107223 */ /* 0x000fe20000000010 */
[----:B------:R-:W-:-:S03]  /*4ec0*/  IADD3 R13, PT, PT, R12, 0x7f, -R7 ;  /* 0x0000007f0c0d7810 */ /* 0x000fc60007ffe807 */
[----:B------:R-:W-:Y:S01]  /*4ed0*/  FFMA R3, R3, R16, R0 ;  /* 0x0000001003037223 */ /* 0x000fe20000000000 */
[----:B------:R-:W-:-:S03]  /*4ee0*/  IADD3 R13, PT, PT, R13, R8, RZ ;  /* 0x000000080d0d7210 */ /* 0x000fc60007ffe0ff */
[----:B------:R-:W-:-:S05]  /*4ef0*/  FFMA R0, R17, R3, R16 ;  /* 0x0000000311007223 */ /* 0x000fca0000000010 */
[----:B------:R-:W-:-:S04]  /*4f00*/  SHF.R.U32.HI R7, RZ, 0x17, R0 ;  /* 0x00000017ff077819 */ /* 0x000fc80000011600 */
[----:B------:R-:W-:-:S04]  /*4f10*/  LOP3.LUT R8, R7, 0xff, RZ, 0xc0, !PT ;  /* 0x000000ff07087812 */ /* 0x000fc800078ec0ff */
[----:B------:R-:W-:-:S04]  /*4f20*/  IADD3 R7, PT, PT, R8, R13, RZ ;  /* 0x0000000d08077210 */ /* 0x000fc80007ffe0ff */
[----:B------:R-:W-:-:S04]  /*4f30*/  IADD3 R8, PT, PT, R7, -0x1, RZ ;  /* 0xffffffff07087810 */ /* 0x000fc80007ffe0ff */
        /* <DEDUP_REMOVED lines=10> */
[CCC-:B------:R-:W-:Y:S01]  /*4fe0*/  FFMA.RP R12, R17.reuse, R3.reuse, R16.reuse ;  /* 0x00000003110c7223 */ /* 0x1c0fe20000008010 */
[----:B------:R-:W-:Y:S01]  /*4ff0*/  FFMA.RM R17, R17, R3, R16 ;  /* 0x0000000311117223 */ /* 0x000fe20000004010 */
[C---:B------:R-:W-:Y:S02]  /*5000*/  IADD3 R3, PT, PT, R7.reuse, 0x20, RZ ;  /* 0x0000002007037810 */ /* 0x040fe40007ffe0ff */
[----:B------:R-:W-:Y:S02]  /*5010*/  LOP3.LUT R8, R8, 0x7fffff, RZ, 0xc0, !PT ;  /* 0x007fffff08087812 */ /* 0x000fe400078ec0ff */
[C---:B------:R-:W-:Y:S02]  /*5020*/  ISETP.NE.AND P3, PT, R7.reuse, RZ, PT ;  /* 0x000000ff0700720c */ /* 0x040fe40003f65270 */
[----:B------:R-:W-:Y:S02]  /*5030*/  LOP3.LUT R8, R8, 0x800000, RZ, 0xfc, !PT ;  /* 0x0080000008087812 */ /* 0x000fe400078efcff */
[----:B------:R-:W-:-:S02]  /*5040*/  ISETP.NE.AND P1, PT, R7, RZ, PT ;  /* 0x000000ff0700720c */ /* 0x000fc40003f25270 */
[----:B------:R-:W-:Y:S02]  /*5050*/  IADD3 R7, PT, PT, -R7, RZ, RZ ;  /* 0x000000ff07077210 */ /* 0x000fe40007ffe1ff */
[----:B------:R-:W-:Y:S02]  /*5060*/  SHF.L.U32 R3, R8, R3, RZ ;  /* 0x0000000308037219 */ /* 0x000fe400000006ff */
[----:B------:R-:W-:Y:S02]  /*5070*/  FSETP.NEU.FTZ.AND P0, PT, R12, R17, PT ;  /* 0x000000110c00720b */ /* 0x000fe40003f1d000 */
[----:B------:R-:W-:Y:S02]  /*5080*/  SEL R7, R7, RZ, P3 ;  /* 0x000000ff07077207 */ /* 0x000fe40001800000 */
[----:B------:R-:W-:Y:S02]  /*5090*/  ISETP.NE.AND P1, PT, R3, RZ, P1 ;  /* 0x000000ff0300720c */ /* 0x000fe40000f25270 */
[----:B------:R-:W-:-:S02]  /*50a0*/  SHF.R.U32.HI R8, RZ, R7, R8 ;  /* 0x00000007ff087219 */ /* 0x000fc40000011608 */
[----:B------:R-:W-:Y:S02]  /*50b0*/  PLOP3.LUT P0, PT, P0, P1, PT, 0xf8, 0x8f ;  /* 0x00000000008f781c */ /* 0x000fe40000703f70 */
[----:B------:R-:W-:Y:S02]  /*50c0*/  SHF.R.U32.HI R7, RZ, 0x1, R8 ;  /* 0x00000001ff077819 */ /* 0x000fe40000011608 */
[----:B------:R-:W-:-:S04]  /*50d0*/  SEL R12, RZ, 0x1, !P0 ;  /* 0x00000001ff0c7807 */ /* 0x000fc80004000000 */
[----:B------:R-:W-:-:S04]  /*50e0*/  LOP3.LUT R3, R12, 0x1, R7, 0xf8, !PT ;  /* 0x000000010c037812 */ /* 0x000fc800078ef807 */
[----:B------:R-:W-:-:S04]  /*50f0*/  LOP3.LUT R8, R3, R8, RZ, 0xc0, !PT ;  /* 0x0000000803087212 */ /* 0x000fc800078ec0ff */
[----:B------:R-:W-:-:S04]  /*5100*/  IADD3 R7, PT, PT, R7, R8, RZ ;  /* 0x0000000807077210 */ /* 0x000fc80007ffe0ff */
[----:B------:R-:W-:Y:S01]  /*5110*/  LOP3.LUT R0, R7, R0, RZ, 0xfc, !PT ;  /* 0x0000000007007212 */ /* 0x000fe200078efcff */
[----:B------:R-:W-:Y:S06]  /*5120*/  BRA `(.L_x_147) ;  /* 0x0000000000107947 */ /* 0x000fec0003800000 */
.L_x_146:
[----:B------:R-:W-:-:S04]  /*5130*/  LOP3.LUT R0, R0, 0x80000000, RZ, 0xc0, !PT ;  /* 0x8000000000007812 */ /* 0x000fc800078ec0ff */
[----:B------:R-:W-:Y:S01]  /*5140*/  LOP3.LUT R0, R0, 0x7f800000, RZ, 0xfc, !PT ;  /* 0x7f80000000007812 */ /* 0x000fe200078efcff */
[----:B------:R-:W-:Y:S06]  /*5150*/  BRA `(.L_x_147) ;  /* 0x0000000000047947 */ /* 0x000fec0003800000 */
.L_x_145:
[----:B------:R-:W-:-:S07]  /*5160*/  LEA R0, R13, R0, 0x17 ;  /* 0x000000000d007211 */ /* 0x000fce00078eb8ff */
.L_x_147:
[----:B------:R-:W-:Y:S05]  /*5170*/  BSYNC.RECONVERGENT B1 ;  /* 0x0000000000017941 */ /* 0x000fea0003800200 */
.L_x_144:
[----:B------:R-:W-:Y:S05]  /*5180*/  BRA `(.L_x_148) ;  /* 0x0000000000207947 */ /* 0x000fea0003800000 */
.L_x_143:
[----:B------:R-:W-:-:S04]  /*5190*/  LOP3.LUT R0, R0, 0x80000000, R13, 0x48, !PT ;  /* 0x8000000000007812 */ /* 0x000fc800078e480d */
[----:B------:R-:W-:Y:S01]  /*51a0*/  LOP3.LUT R0, R0, 0x7f800000, RZ, 0xfc, !PT ;  /* 0x7f80000000007812 */ /* 0x000fe200078efcff */
[----:B------:R-:W-:Y:S06]  /*51b0*/  BRA `(.L_x_148) ;  /* 0x0000000000147947 */ /* 0x000fec0003800000 */
.L_x_142:
[----:B------:R-:W-:Y:S01]  /*51c0*/  LOP3.LUT R0, R0, 0x80000000, R13, 0x48, !PT ;  /* 0x8000000000007812 */ /* 0x000fe200078e480d */
[----:B------:R-:W-:Y:S06]  /*51d0*/  BRA `(.L_x_148) ;  /* 0x00000000000c7947 */ /* 0x000fec0003800000 */
.L_x_141:
[----:B------:R-:W0:Y:S01]  /*51e0*/  MUFU.RSQ R0, -QNAN ;  /* 0xffc0000000007908 */ /* 0x000e220000001400 */
[----:B------:R-:W-:Y:S05]  /*51f0*/  BRA `(.L_x_148) ;  /* 0x0000000000047947 */ /* 0x000fea0003800000 */
.L_x_140:
[----:B------:R-:W-:-:S07]  /*5200*/  FADD.FTZ R0, R3, R0 ;  /* 0x0000000003007221 */ /* 0x000fce0000010000 */
.L_x_148:
[----:B------:R-:W-:Y:S05]  /*5210*/  BSYNC.RECONVERGENT B0 ;  /* 0x0000000000007941 */ /* 0x000fea0003800200 */
.L_x_138:
[----:B------:R-:W-:-:S04]  /*5220*/  HFMA2 R3, -RZ, RZ, 0, 0 ;  /* 0x00000000ff037431 */ /* 0x000fc800000001ff */
[----:B0-----:R-:W-:Y:S05]  /*5230*/  RET.REL.NODEC R2 `(softmaxWithTemp) ;  /* 0xffffffac02707950 */ /* 0x001fea0003c3ffff */
.L_x_149:
        /* <DEDUP_REMOVED lines=12> */
.L_x_237:


//--------------------- .text.softmax             --------------------------
	.section	.text.softmax,"ax",@progbits
	.align	128
        .global         softmax
        .type           softmax,@function
        .size           softmax,(.L_x_238 - softmax)
        .other          softmax,@"STO_CUDA_ENTRY STV_DEFAULT"
softmax:
.text.softmax:
        /* <DEDUP_REMOVED lines=30> */
.L_x_152:
        /* <DEDUP_REMOVED lines=55> */
.L_x_151:
        /* <DEDUP_REMOVED lines=34> */
.L_x_153:
        /* <DEDUP_REMOVED lines=21> */
.L_x_154:
[----:B------:R-:W-:Y:S05]  /*08c0*/  BRA.U !UP1, `(.L_x_150) ;  /* 0x00000001092c7547 */ /* 0x000fea000b800000 */
[----:B------:R-:W0:Y:S01]  /*08d0*/  LDC.64 R6, c[0x0][0x380] ;  /* 0x0000e000ff067b82 */ /* 0x000e220000000a00 */
[----:B------:R-:W-:Y:S01]  /*08e0*/  IADD3 R3, PT, PT, R3, UR4, RZ ;  /* 0x0000000403037c10 */ /* 0x000fe2000fffe0ff */
[----:B------:R-:W-:-:S12]  /*08f0*/  UIADD3 UR5, UPT, UPT, -UR5, URZ, URZ ;  /* 0x000000ff05057290 */ /* 0x000fd8000fffe1ff */
.L_x_155:
        /* <DEDUP_REMOVED lines=8> */
.L_x_150:
        /* <DEDUP_REMOVED lines=20> */
.L_x_158:
[----:B------:R-:W-:Y:S02]  /*0ac0*/  MOV R4, UR7 ;  /* 0x0000000700047c02 */ /* 0x000fe40008000f00 */
[----:B------:R-:W-:-:S03]  /*0ad0*/  MOV R5, UR8 ;  /* 0x0000000800057c02 */ /* 0x000fc60008000f00 */
[----:B------:R-:W-:-:S05]  /*0ae0*/  IMAD.WIDE R4, R9, 0x4, R4 ;  /* 0x0000000409047825 */ /* 0x000fca00078e0204 */
[----:B-1----:R-:W2:Y:S01]  /*0af0*/  LDG.E R7, desc[UR12][R4.64+-0x10] ;  /* 0xfffff00c04077981 */ /* 0x002ea2000c1e1900 */
[----:B------:R-:W-:Y:S01]  /*0b00*/  HFMA2 R10, -RZ, RZ, 0.96630859375, -0.0022525787353515625 ;  /* 0x3bbb989dff0a7431 */ /* 0x000fe200000001ff */
[----:B------:R-:W-:Y:S01]  /*0b10*/  MOV R11, 0x437c0000 ;  /* 0x437c0000000b7802 */ /* 0x000fe20000000f00 */
[----:B--2---:R-:W-:-:S04]  /*0b20*/  FADD R7, R7, -R0 ;  /* 0x8000000007077221 */ /* 0x004fc80000000000 */
[----:B------:R-:W-:-:S04]  /*0b30*/  FFMA.SAT R6, R7, R10, 0.5 ;  /* 0x3f00000007067423 */ /* 0x000fc8000000200a */
[----:B------:R-:W-:-:S04]  /*0b40*/  FFMA.RM R12, R6, R11, 12582913 ;  /* 0x4b400001060c7423 */ /* 0x000fc8000000400b */
[C---:B------:R-:W-:Y:S01]  /*0b50*/  FADD R6, R12.reuse, -12583039 ;  /* 0xcb40007f0c067421 */ /* 0x040fe20000000000 */
[----:B------:R-:W-:-:S03]  /*0b60*/  SHF.L.U32 R12, R12, 0x17, RZ ;  /* 0x000000170c0c7819 */ /* 0x000fc600000006ff */
[----:B------:R-:W-:-:S04]  /*0b70*/  FFMA R6, R7, 1.4426950216293334961, -R6 ;  /* 0x3fb8aa3b07067823 */ /* 0x000fc80000000806 */
[----:B------:R-:W-:Y:S01]  /*0b80*/  FFMA R13, R7, 1.925963033500011079e-08, R6 ;  /* 0x32a57060070d7823 */ /* 0x000fe20000000006 */
[----:B------:R-:W-:Y:S02]  /*0b90*/  MOV R6, UR5 ;  /* 0x0000000500067c02 */ /* 0x000fe40008000f00 */
[----:B------:R-:W-:-:S03]  /*0ba0*/  MOV R7, UR6 ;  /* 0x0000000600077c02 */ /* 0x000fc60008000f00 */
[----:B------:R-:W0:Y:S01]  /*0bb0*/  MUFU.EX2 R13, R13 ;  /* 0x0000000d000d7308 */ /* 0x000e220000000800 */
[----:B------:R-:W-:-:S04]  /*0bc0*/  IMAD.WIDE R6, R9, 0x4, R6 ;  /* 0x0000000409067825 */ /* 0x000fc800078e0206 */
[----:B0-----:R-:W-:-:S05]  /*0bd0*/  FMUL R12, R12, R13 ;  /* 0x0000000d0c0c7220 */ /* 0x001fca0000400000 */
[----:B------:R0:W-:Y:S04]  /*0be0*/  STG.E desc[UR12][R6.64+-0x10], R12 ;  /* 0xfffff00c06007986 */ /* 0x0001e8000c10190c */
[----:B------:R-:W2:Y:S02]  /*0bf0*/  LDG.E R15, desc[UR12][R4.64+-0xc] ;  /* 0xfffff40c040f7981 */ /* 0x000ea4000c1e1900 */
[----:B--2---:R-:W-:-:S04]  /*0c00*/  FADD R15, R15, -R0 ;  /* 0x800000000f0f7221 */ /* 0x004fc80000000000 */
        /* <DEDUP_REMOVED lines=9> */
[----:B------:R-:W2:Y:S02]  /*0ca0*/  LDG.E R15, desc[UR12][R4.64+-0x8] ;  /* 0xfffff80c040f7981 */ /* 0x000ea4000c1e1900 */
[----:B--2---:R-:W-:-:S04]  /*0cb0*/  FADD R15, R15, -R0 ;  /* 0x800000000f0f7221 */ /* 0x004fc80000000000 */
[----:B------:R-:W-:-:S04]  /*0cc0*/  FFMA.SAT R14, R15, R10, 0.5 ;  /* 0x3f0000000f0e7423 */ /* 0x000fc8000000200a */
[----:B------:R-:W-:-:S04]  /*0cd0*/  FFMA.RM R14, R14, R11, 12582913 ;  /* 0x4b4000010e0e7423 */ /* 0x000fc8000000400b */
[----:B------:R-:W-:-:S04]  /*0ce0*/  FADD R18, R14, -12583039 ;  /* 0xcb40007f0e127421 */ /* 0x000fc80000000000 */
[----:B------:R-:W-:-:S04]  /*0cf0*/  FFMA R18, R15, 1.4426950216293334961, -R18 ;  /* 0x3fb8aa3b0f127823 */ /* 0x000fc80000000812 */
[----:B------:R-:W-:Y:S01]  /*0d00*/  FFMA R18, R15, 1.925963033500011079e-08, R18 ;  /* 0x32a570600f127823 */ /* 0x000fe20000000012 */
[----:B------:R-:W-:-:S05]  /*0d10*/  SHF.L.U32 R15, R14, 0x17, RZ ;  /* 0x000000170e0f7819 */ /* 0x000fca00000006ff */
[----:B------:R-:W2:Y:S02]  /*0d20*/  MUFU.EX2 R18, R18 ;  /* 0x0000001200127308 */ /* 0x000ea40000000800 */
[----:B--2---:R-:W-:-:S05]  /*0d30*/  FMUL R15, R15, R18 ;  /* 0x000000120f0f7220 */ /* 0x004fca0000400000 */
        /* <DEDUP_REMOVED lines=45> */
[----:B------:R-:W2:Y:S01]  /*1010*/  LDG.E R5, desc[UR12][R4.64+0xc] ;  /* 0x00000c0c04057981 */ /* 0x000ea2000c1e1900 */
[----:B0-----:R-:W-:Y:S01]  /*1020*/  FADD R12, R12, R3 ;  /* 0x000000030c0c7221 */ /* 0x001fe20000000000 */
[----:B------:R-:W-:Y:S01]  /*1030*/  UIADD3 UR10, UPT, UPT, UR10, 0x8, URZ ;  /* 0x000000080a0a7890 */ /* 0x000fe2000fffe0ff */
[----:B------:R-:W-:Y:S02]  /*1040*/  IADD3 R9, PT, PT, R9, 0x8, RZ ;  /* 0x0000000809097810 */ /* 0x000fe40007ffe0ff */
[----:B------:R-:W-:Y:S01]  /*1050*/  FADD R12, R12, R13 ;  /* 0x0000000d0c0c7221 */ /* 0x000fe20000000000 */
[----:B------:R-:W-:-:S03]  /*1060*/  UISETP.NE.AND UP1, UPT, UR10, URZ, UPT ;  /* 0x000000ff0a00728c */ /* 0x000fc6000bf25270 */
[----:B------:R-:W-:-:S04]  /*1070*/  FADD R12, R12, R15 ;  /* 0x0000000f0c0c7221 */ /* 0x000fc80000000000 */
[----:B------:R-:W-:-:S04]  /*1080*/  FADD R12, R12, R17 ;  /* 0x000000110c0c7221 */ /* 0x000fc80000000000 */
[----:B------:R-:W-:-:S04]  /*1090*/  FADD R12, R12, R19 ;  /* 0x000000130c0c7221 */ /* 0x000fc80000000000 */
[----:B------:R-:W-:-:S04]  /*10a0*/  FADD R12, R12, R21 ;  /* 0x000000150c0c7221 */ /* 0x000fc80000000000 */
[----:B------:R-:W-:Y:S01]  /*10b0*/  FADD R12, R12, R23 ;  /* 0x000000170c0c7221 */ /* 0x000fe20000000000 */
[----:B--2---:R-:W-:-:S04]  /*10c0*/  FADD R25, R5, -R0 ;  /* 0x8000000005197221 */ /* 0x004fc80000000000 */
[----:B------:R-:W-:-:S04]  /*10d0*/  FFMA.SAT R10, R25, R10, 0.5 ;  /* 0x3f000000190a7423 */ /* 0x000fc8000000200a */
[----:B------:R-:W-:-:S04]  /*10e0*/  FFMA.RM R10, R10, R11, 12582913 ;  /* 0x4b4000010a0a7423 */ /* 0x000fc8000000400b */
[C---:B------:R-:W-:Y:S01]  /*10f0*/  FADD R14, R10.reuse, -12583039 ;  /* 0xcb40007f0a0e7421 */ /* 0x040fe20000000000 */
[----:B------:R-:W-:-:S03]  /*1100*/  SHF.L.U32 R10, R10, 0x17, RZ ;  /* 0x000000170a0a7819 */ /* 0x000fc600000006ff */
[----:B------:R-:W-:-:S04]  /*1110*/  FFMA R14, R25, 1.4426950216293334961, -R14 ;  /* 0x3fb8aa3b190e7823 */ /* 0x000fc8000000080e */
[----:B------:R-:W-:-:S04]  /*1120*/  FFMA R14, R25, 1.925963033500011079e-08, R14 ;  /* 0x32a57060190e7823 */ /* 0x000fc8000000000e */
[----:B------:R-:W0:Y:S02]  /*1130*/  MUFU.EX2 R11, R14 ;  /* 0x0000000e000b7308 */ /* 0x000e240000000800 */
[----:B0-----:R-:W-:-:S04]  /*1140*/  FMUL R11, R10, R11 ;  /* 0x0000000b0a0b7220 */ /* 0x001fc80000400000 */
[----:B------:R-:W-:Y:S01]  /*1150*/  FADD R3, R12, R11 ;  /* 0x0000000b0c037221 */ /* 0x000fe20000000000 */
[----:B------:R1:W-:Y:S01]  /*1160*/  STG.E desc[UR12][R6.64+0xc], R11 ;  /* 0x00000c0b06007986 */ /* 0x0003e2000c10190c */
[----:B------:R-:W-:Y:S05]  /*1170*/  BRA.U UP1, `(.L_x_158) ;  /* 0xfffffff901507547 */ /* 0x000fea000b83ffff */
.L_x_157:
[----:B------:R-:W-:Y:S05]  /*1180*/  BRA.U !UP0, `(.L_x_156) ;  /* 0x0000000508d87547 */ /* 0x000fea000b800000 */
[----:B------:R-:W0:Y:S01]  /*1190*/  LDCU UR5, c[0x0][0x394] ;  /* 0x00007280ff0577ac */ /* 0x000e220008000800 */
[----:B------:R-:W-:Y:S02]  /*11a0*/  UISETP.GE.U32.AND UP0, UPT, UR14, 0x4, UPT ;  /* 0x000000040e00788c */ /* 0x000fe4000bf06070 */
[----:B0-----:R-:W-:-:S04]  /*11b0*/  ULOP3.LUT UR6, UR5, 0x3, URZ, 0xc0, !UPT ;  /* 0x0000000305067892 */ /* 0x001fc8000f8ec0ff */
[----:B------:R-:W-:-:S03]  /*11c0*/  UISETP.NE.AND UP1, UPT, UR6, URZ, UPT ;  /* 0x000000ff0600728c */ /* 0x000fc6000bf25270 */
[----:B------:R-:W-:Y:S08]  /*11d0*/  BRA.U !UP0, `(.L_x_159) ;  /* 0x0000000108e07547 */ /* 0x000ff0000b800000 */
[----:B------:R-:W0:Y:S01]  /*11e0*/  LDC.64 R4, c[0x0][0x380] ;  /* 0x0000e000ff047b82 */ /* 0x000e220000000a00 */
[----:B-1----:R-:W-:-:S05]  /*11f0*/  IADD3 R11, PT, PT, R8, UR4, RZ ;  /* 0x00000004080b7c10 */ /* 0x002fca000fffe0ff */
[----:B0-----:R-:W-:-:S05]  /*1200*/  IMAD.WIDE R4, R11, 0x4, R4 ;  /* 0x000000040b047825 */ /* 0x001fca00078e0204 */
[----:B------:R-:W2:Y:S01]  /*1210*/  LDG.E R7, desc[UR12][R4.64] ;  /* 0x0000000c04077981 */ /* 0x000ea2000c1e1900 */
[----:B------:R-:W-:Y:S01]  /*1220*/  HFMA2 R9, -RZ, RZ, 0.96630859375, -0.0022525787353515625 ;  /* 0x3bbb989dff097431 */ /* 0x000fe200000001ff */
[----:B------:R-:W-:Y:S01]  /*1230*/  MOV R10, 0x437c0000 ;  /* 0x437c0000000a7802 */ /* 0x000fe20000000f00 */
[----:B--2---:R-:W-:-:S04]  /*1240*/  FADD R12, R7, -R0 ;  /* 0x80000000070c7221 */ /* 0x004fc80000000000 */
[----:B------:R-:W-:-:S04]  /*1250*/  FFMA.SAT R7, R12, R9, 0.5 ;  /* 0x3f0000000c077423 */ /* 0x000fc80000002009 */
[----:B------:R-:W-:Y:S02]  /*1260*/  FFMA.RM R13, R7, R10, 12582913 ;  /* 0x4b400001070d7423 */ /* 0x000fe4000000400a */
[----:B------:R-:W0:Y:S02]  /*1270*/  LDC.64 R6, c[0x0][0x388] ;  /* 0x0000e200ff067b82 */ /* 0x000e240000000a00 */
[C---:B------:R-:W-:Y:S01]  /*1280*/  FADD R15, R13.reuse, -12583039 ;  /* 0xcb40007f0d0f7421 */ /* 0x040fe20000000000 */
[----:B------:R-:W-:-:S03]  /*1290*/  SHF.L.U32 R13, R13, 0x17, RZ ;  /* 0x000000170d0d7819 */ /* 0x000fc600000006ff */
[----:B------:R-:W-:-:S04]  /*12a0*/  FFMA R15, R12, 1.4426950216293334961, -R15 ;  /* 0x3fb8aa3b0c0f7823 */ /* 0x000fc8000000080f */
[----:B------:R-:W-:-:S04]  /*12b0*/  FFMA R15, R12, 1.925963033500011079e-08, R15 ;  /* 0x32a570600c0f7823 */ /* 0x000fc8000000000f */
[----:B------:R-:W1:Y:S01]  /*12c0*/  MUFU.EX2 R12, R15 ;  /* 0x0000000f000c7308 */ /* 0x000e620000000800 */
[----:B0-----:R-:W-:-:S04]  /*12d0*/  IMAD.WIDE R6, R11, 0x4, R6 ;  /* 0x000000040b067825 */ /* 0x001fc800078e0206 */
[----:B-1----:R-:W-:-:S05]  /*12e0*/  FMUL R11, R13, R12 ;  /* 0x0000000c0d0b7220 */ /* 0x002fca0000400000 */
        /* <DEDUP_REMOVED lines=8> */
[----:B------:R-:W-:-:S04]  /*1370*/  FFMA R17, R12, 1.925963033500011079e-08, R17 ;  /* 0x32a570600c117823 */ /* 0x000fc80000000011 */
[----:B------:R-:W1:Y:S02]  /*1380*/  MUFU.EX2 R12, R17 ;  /* 0x00000011000c7308 */ /* 0x000e640000000800 */
        /* <DEDUP_REMOVED lines=13> */
[----:B------:R1:W2:Y:S01]  /*1460*/  LDG.E R5, desc[UR12][R4.64+0xc] ;  /* 0x00000c0c04057981 */ /* 0x0002a2000c1e1900 */
[----:B------:R-:W-:Y:S01]  /*1470*/  UIADD3 UR4, UPT, UPT, UR4, 0x4, URZ ;  /* 0x0000000404047890 */ /* 0x000fe2000fffe0ff */
[----:B-1----:R-:W-:-:S04]  /*1480*/  FADD R4, R3, R11 ;  /* 0x0000000b03047221 */ /* 0x002fc80000000000 */
        /* <DEDUP_REMOVED lines=10> */
[----:B-1----:R-:W-:-:S04]  /*1530*/  FMUL R9, R9, R10 ;  /* 0x0000000a09097220 */ /* 0x002fc80000400000 */
[----:B------:R-:W-:Y:S01]  /*1540*/  FADD R3, R4, R9 ;  /* 0x0000000904037221 */ /* 0x000fe20000000000 */
[----:B------:R0:W-:Y:S06]  /*1550*/  STG.E desc[UR12][R6.64+0xc], R9 ;  /* 0x00000c0906007986 */ /* 0x0001ec000c10190c */
.L_x_159:
[----:B------:R-:W-:Y:S05]  /*1560*/  BRA.U !UP1, `(.L_x_156) ;  /* 0x0000000109e07547 */ /* 0x000fea000b800000 */
[----:B------:R-:W-:Y:S02]  /*1570*/  UISETP.NE.AND UP0, UPT, UR6, 0x1, UPT ;  /* 0x000000010600788c */ /* 0x000fe4000bf05270 */
[----:B------:R-:W-:-:S04]  /*1580*/  ULOP3.LUT UR5, UR5, 0x1, URZ, 0xc0, !UPT ;  /* 0x0000000105057892 */ /* 0x000fc8000f8ec0ff */
[----:B------:R-:W-:-:S03]  /*1590*/  UISETP.NE.U32.AND UP1, UPT, UR5, 0x1, UPT ;  /* 0x000000010500788c */ /* 0x000fc6000bf25070 */
[----:B------:R-:W-:Y:S08]  /*15a0*/  BRA.U !UP0, `(.L_x_160) ;  /* 0x0000000108807547 */ /* 0x000ff0000b800000 */
[----:B------:R-:W2:Y:S01]  /*15b0*/  LDC.64 R4, c[0x0][0x380] ;  /* 0x0000e000ff047b82 */ /* 0x000ea20000000a00 */
[----:B01----:R-:W-:-:S05]  /*15c0*/  IADD3 R11, PT, PT, R8, UR4, RZ ;  /* 0x00000004080b7c10 */ /* 0x003fca000fffe0ff */
[----:B--2---:R-:W-:-:S05]  /*15d0*/  IMAD.WIDE R4, R11, 0x4, R4 ;  /* 0x000000040b047825 */ /* 0x004fca00078e0204 */
        /* <DEDUP_REMOVED lines=15> */
[----:B------:R-:W3:Y:S01]  /*16d0*/  LDG.E R5, desc[UR12][R4.64+0x4] ;  /* 0x0000040c04057981 */ /* 0x000ee2000c1e1900 */
[----:B------:R-:W-:Y:S01]  /*16e0*/  FADD R3, R3, R9 ;  /* 0x0000000903037221 */ /* 0x000fe20000000000 */
[----:B------:R-:W-:Y:S01]  /*16f0*/  UIADD3 UR4, UPT, UPT, UR4, 0x2, URZ ;  /* 0x0000000204047890 */ /* 0x000fe2000fffe0ff */
[----:B---3--:R-:W-:-:S04]  /*1700*/  FADD R10, R5, -R0 ;  /* 0x80000000050a7221 */ /* 0x008fc80000000000 */
        /* <DEDUP_REMOVED lines=9> */
[----:B------:R2:W-:Y:S06]  /*17a0*/  STG.E desc[UR12][R6.64+0x4], R10 ;  /* 0x0000040a06007986 */ /* 0x0005ec000c10190c */
.L_x_160:
[----:B------:R-:W-:Y:S05]  /*17b0*/  BRA.U UP1, `(.L_x_156) ;  /* 0x00000001014c7547 */ /* 0x000fea000b800000 */
[----:B------:R-:W3:Y:S01]  /*17c0*/  LDC.64 R4, c[0x0][0x380] ;  /* 0x0000e000ff047b82 */ /* 0x000ee20000000a00 */
[----:B0-2---:R-:W-:-:S05]  /*17d0*/  IADD3 R9, PT, PT, R8, UR4, RZ ;  /* 0x0000000408097c10 */ /* 0x005fca000fffe0ff */
[----:B---3--:R-:W-:-:S06]  /*17e0*/  IMAD.WIDE R4, R9, 0x4, R4 ;  /* 0x0000000409047825 */ /* 0x008fcc00078e0204 */
[----:B------:R-:W2:Y:S01]  /*17f0*/  LDG.E R5, desc[UR12][R4.64] ;  /* 0x0000000c04057981 */ /* 0x000ea2000c1e1900 */
[----:B-1----:R-:W-:Y:S01]  /*1800*/  HFMA2 R7, -RZ, RZ, 0.96630859375, -0.0022525787353515625 ;  /* 0x3bbb989dff077431 */ /* 0x002fe200000001ff */
        /* <DEDUP_REMOVED lines=14> */
.L_x_156:
[----:B---3--:R-:W3:Y:S02]  /*18f0*/  LDC R5, c[0x0][0x394] ;  /* 0x0000e500ff057b82 */ /* 0x008ee40000000800 */
[----:B---3--:R-:W-:-:S13]  /*1900*/  ISETP.GE.AND P0, PT, R5, 0x1, PT ;  /* 0x000000010500780c */ /* 0x008fda0003f06270 */
[----:B------:R-:W-:Y:S05]  /*1910*/  @!P0 EXIT ;  /* 0x000000000000894d */ /* 0x000fea0003800000 */
[C---:B------:R-:W-:Y:S01]  /*1920*/  ISETP.GE.U32.AND P0, PT, R5.reuse, 0x10, PT ;  /* 0x000000100500780c */ /* 0x040fe20003f06070 */
[----:B012---:R-:W-:Y:S02]  /*1930*/  HFMA2 R7, -RZ, RZ, 0, 0 ;  /* 0x00000000ff077431 */ /* 0x007fe400000001ff */
[----:B------:R-:W-:Y:S01]  /*1940*/  IMAD R2, R2, R5, RZ ;  /* 0x0000000502027224 */ /* 0x000fe200078e02ff */
[----:B------:R-:W-:-:S09]  /*1950*/  LOP3.LUT R11, R5, 0xf, RZ, 0xc0, !PT ;  /* 0x0000000f050b7812 */ /* 0x000fd200078ec0ff */
[----:B------:R-:W-:Y:S05]  /*1960*/  @!P0 BRA `(.L_x_161) ;  /* 0x0000001000108947 */ /* 0x000fea0003800000 */
[----:B------:R-:W0:Y:S01]  /*1970*/  LDCU.64 UR4, c[0x0][0x388] ;  /* 0x00007100ff0477ac */ /* 0x000e220008000a00 */
[----:B------:R-:W-:Y:S02]  /*1980*/  LOP3.LUT R7, R5, 0x7ffffff0, RZ, 0xc0, !PT ;  /* 0x7ffffff005077812 */ /* 0x000fe400078ec0ff */
[----:B------:R-:W-:Y:S02]  /*1990*/  MOV R6, R2 ;  /* 0x0000000200067202 */ /* 0x000fe40000000f00 */
[----:B------:R-:W-:Y:S01]  /*19a0*/  IADD3 R8, PT, PT, -R7, RZ, RZ ;  /* 0x000000ff07087210 */ /* 0x000fe20007ffe1ff */
[----:B0-----:R-:W-:-:S04]  /*19b0*/  UIADD3 UR4, UP0, UPT, UR4, 0x20, URZ ;  /* 0x0000002004047890 */ /* 0x001fc8000ff1e0ff */
[----:B------:R-:W-:-:S12]  /*19c0*/  UIADD3.X UR5, UPT, UPT, URZ, UR5, URZ, UP0, !UPT ;  /* 0x00000005ff057290 */ /* 0x000fd800087fe4ff */
.L_x_194:
[----:B0-----:R-:W-:Y:S02]  /*19d0*/  MOV R4, UR4 ;  /* 0x0000000400047c02 */ /* 0x001fe40008000f00 */
        /* <DEDUP_REMOVED lines=14> */
[----:B------:R-:W-:-:S07]  /*1ac0*/  MOV R12, 0x1ae0 ;  /* 0x00001ae0000c7802 */ /* 0x000fce0000000f00 */
[----:B------:R-:W-:Y:S05]  /*1ad0*/  CALL.REL.NOINC `($__internal_2_$__cuda_sm3x_div_rn_noftz_f32_slowpath) ;  /* 0x0000001c00547944 */ /* 0x000fea0003c00000 */
.L_x_163:
[----:B------:R-:W-:Y:S05]  /*1ae0*/  BSYNC.RECONVERGENT B2 ;  /* 0x0000000000027941 */ /* 0x000fea0003800200 */
.L_x_162:
        /* <DEDUP_REMOVED lines=12> */
[----:B------:R-:W-:-:S07]  /*1bb0*/  MOV R12, 0x1bd0 ;  /* 0x00001bd0000c7802 */ /* 0x000fce0000000f00 */
[----:B------:R-:W-:Y:S05]  /*1bc0*/  CALL.REL.NOINC `($__internal_2_$__cuda_sm3x_div_rn_noftz_f32_slowpath) ;  /* 0x0000001c00187944 */ /* 0x000fea0003c00000 */
[----:B------:R-:W-:-:S07]  /*1bd0*/  MOV R13, R9 ;  /* 0x00000009000d7202 */ /* 0x000fce0000000f00 */
.L_x_165:
[----:B------:R-:W-:Y:S05]  /*1be0*/  BSYNC.RECONVERGENT B2 ;  /* 0x0000000000027941 */ /* 0x000fea0003800200 */
.L_x_164:
        /* <DEDUP_REMOVED lines=14> */
.L_x_167:
[----:B------:R-:W-:Y:S05]  /*1cd0*/  BSYNC.RECONVERGENT B2 ;  /* 0x0000000000027941 */ /* 0x000fea0003800200 */
.L_x_166:
        /* <DEDUP_REMOVED lines=15> */
.L_x_169:
[----:B------:R-:W-:Y:S05]  /*1dd0*/  BSYNC.RECONVERGENT B2 ;  /* 0x0000000000027941 */ /* 0x000fea0003800200 */
.L_x_168:
        /* <DEDUP_REMOVED lines=14> */
.L_x_171:
[----:B------:R-:W-:Y:S05]  /*1ec0*/  BSYNC.RECONVERGENT B2 ;  /* 0x0000000000027941 */ /* 0x000fea0003800200 */
.L_x_170:
        /* <DEDUP_REMOVED lines=15> */
.L_x_173:
[----:B------:R-:W-:Y:S05]  /*1fc0*/  BSYNC.RECONVERGENT B2 ;  /* 0x0000000000027941 */ /* 0x000fea0003800200 */
.L_x_172:
        /* <DEDUP_REMOVED lines=14> */
.L_x_175:
[----:B------:R-:W-:Y:S05]  /*20b0*/  BSYNC.RECONVERGENT B2 ;  /* 0x0000000000027941 */ /* 0x000fea0003800200 */
.L_x_174:
        /* <DEDUP_REMOVED lines=15> */
.L_x_177:
[----:B------:R-:W-:Y:S05]  /*21b0*/  BSYNC.RECONVERGENT B2 ;  /* 0x0000000000027941 */ /* 0x000fea0003800200 */
.L_x_176:
        /* <DEDUP_REMOVED lines=14> */
.L_x_179:
[----:B------:R-:W-:Y:S05]  /*22a0*/  BSYNC.RECONVERGENT B2 ;  /* 0x0000000000027941 */ /* 0x000fea0003800200 */
.L_x_178:
        /* <DEDUP_REMOVED lines=15> */
.L_x_181:
[----:B------:R-:W-:Y:S05]  /*23a0*/  BSYNC.RECONVERGENT B2 ;  /* 0x0000000000027941 */ /* 0x000fea0003800200 */
.L_x_180:
        /* <DEDUP_REMOVED lines=14> */
.L_x_183:
[----:B------:R-:W-:Y:S05]  /*2490*/  BSYNC.RECONVERGENT B2 ;  /* 0x0000000000027941 */ /* 0x000fea0003800200 */
.L_x_182:
        /* <DEDUP_REMOVED lines=15> */
.L_x_185:
[----:B------:R-:W-:Y:S05]  /*2590*/  BSYNC.RECONVERGENT B2 ;  /* 0x0000000000027941 */ /* 0x000fea0003800200 */
.L_x_184:
        /* <DEDUP_REMOVED lines=14> */
.L_x_187:
[----:B------:R-:W-:Y:S05]  /*2680*/  BSYNC.RECONVERGENT B2 ;  /* 0x0000000000027941 */ /* 0x000fea0003800200 */
.L_x_186:
        /* <DEDUP_REMOVED lines=15> */
.L_x_189:
[----:B------:R-:W-:Y:S05]  /*2780*/  BSYNC.RECONVERGENT B2 ;  /* 0x0000000000027941 */ /* 0x000fea0003800200 */
.L_x_188:
        /* <DEDUP_REMOVED lines=14> */
.L_x_191:
[----:B------:R-:W-:Y:S05]  /*2870*/  BSYNC.RECONVERGENT B2 ;  /* 0x0000000000027941 */ /* 0x000fea0003800200 */
.L_x_190:
        /* <DEDUP_REMOVED lines=15> */
.L_x_193:
[----:B------:R-:W-:Y:S05]  /*2970*/  BSYNC.RECONVERGENT B2 ;  /* 0x0000000000027941 */ /* 0x000fea0003800200 */
.L_x_192:
[----:B------:R0:W-:Y:S01]  /*2980*/  STG.E desc[UR12][R4.64+0x1c], R13 ;  /* 0x00001c0d04007986 */ /* 0x0001e2000c10190c */
[----:B------:R-:W-:Y:S01]  /*2990*/  IADD3 R6, PT, PT, R6, 0x10, RZ ;  /* 0x0000001006067810 */ /* 0x000fe20007ffe0ff */
[----:B------:R-:W-:Y:S06]  /*29a0*/  @P2 BRA `(.L_x_194) ;  /* 0xfffffff000082947 */ /* 0x000fec000383ffff */
.L_x_161:
[----:B------:R-:W-:-:S13]  /*29b0*/  ISETP.NE.AND P0, PT, R11, RZ, PT ;  /* 0x000000ff0b00720c */ /* 0x000fda0003f05270 */
[----:B------:R-:W-:Y:S05]  /*29c0*/  @!P0 EXIT ;  /* 0x000000000000894d */ /* 0x000fea0003800000 */
[----:B------:R-:W1:Y:S01]  /*29d0*/  LDCU UR4, c[0x0][0x394] ;  /* 0x00007280ff0477ac */ /* 0x000e620008000800 */
[----:B------:R-:W-:Y:S01]  /*29e0*/  ISETP.GE.U32.AND P0, PT, R11, 0x8, PT ;  /* 0x000000080b00780c */ /* 0x000fe20003f06070 */
[----:B-1----:R-:W-:-:S12]  /*29f0*/  ULOP3.LUT UR4, UR4, 0x7, URZ, 0xc0, !UPT ;  /* 0x0000000704047892 */ /* 0x002fd8000f8ec0ff */
[----:B------:R-:W-:Y:S05]  /*2a00*/  @!P0 BRA `(.L_x_195) ;  /* 0x0000000800008947 */ /* 0x000fea0003800000 */
[----:B0-----:R-:W0:Y:S01]  /*2a10*/  LDC.64 R4, c[0x0][0x388] ;  /* 0x0000e200ff047b82 */ /* 0x001e220000000a00 */
[----:B------:R-:W-:-:S05]  /*2a20*/  IADD3 R9, PT, PT, R2, R7, RZ ;  /* 0x0000000702097210 */ /* 0x000fca0007ffe0ff */
[----:B0-----:R-:W-:-:S05]  /*2a30*/  IMAD.WIDE R4, R9, 0x4, R4 ;  /* 0x0000000409047825 */ /* 0x001fca00078e0204 */
[----:B------:R-:W2:Y:S01]  /*2a40*/  LDG.E R11, desc[UR12][R4.64] ;  /* 0x0000000c040b7981 */ /* 0x000ea2000c1e1900 */
[----:B------:R-:W0:Y:S01]  /*2a50*/  MUFU.RCP R0, R3 ;  /* 0x0000000300007308 */ /* 0x000e220000001000 */
        /* <DEDUP_REMOVED lines=9> */
[----:B------:R-:W-:-:S07]  /*2af0*/  MOV R12, 0x2b10 ;  /* 0x00002b10000c7802 */ /* 0x000fce0000000f00 */
[----:B------:R-:W-:Y:S05]  /*2b00*/  CALL.REL.NOINC `($__internal_2_$__cuda_sm3x_div_rn_noftz_f32_slowpath) ;  /* 0x0000000c00487944 */ /* 0x000fea0003c00000 */
.L_x_197:
[----:B------:R-:W-:Y:S05]  /*2b10*/  BSYNC.RECONVERGENT B2 ;  /* 0x0000000000027941 */ /* 0x000fea0003800200 */
.L_x_196:
        /* <DEDUP_REMOVED lines=15> */
.L_x_199:
[----:B------:R-:W-:Y:S05]  /*2c10*/  BSYNC.RECONVERGENT B2 ;  /* 0x0000000000027941 */ /* 0x000fea0003800200 */
.L_x_198:
        /* <DEDUP_REMOVED lines=14> */
.L_x_201:
[----:B------:R-:W-:Y:S05]  /*2d00*/  BSYNC.RECONVERGENT B2 ;  /* 0x0000000000027941 */ /* 0x000fea0003800200 */
.L_x_200:
        /* <DEDUP_REMOVED lines=15> */
.L_x_203:
[----:B------:R-:W-:Y:S05]  /*2e00*/  BSYNC.RECONVERGENT B2 ;  /* 0x0000000000027941 */ /* 0x000fea0003800200 */
.L_x_202:
        /* <DEDUP_REMOVED lines=14> */
.L_x_205:
[----:B------:R-:W-:Y:S05]  /*2ef0*/  BSYNC.RECONVERGENT B2 ;  /* 0x0000000000027941 */ /* 0x000fea0003800200 */
.L_x_204:
        /* <DEDUP_REMOVED lines=15> */
.L_x_207:
[----:B------:R-:W-:Y:S05]  /*2ff0*/  BSYNC.RECONVERGENT B2 ;  /* 0x0000000000027941 */ /* 0x000fea0003800200 */
.L_x_206:
        /* <DEDUP_REMOVED lines=14> */
.L_x_209:
[----:B------:R-:W-:Y:S05]  /*30e0*/  BSYNC.RECONVERGENT B2 ;  /* 0x0000000000027941 */ /* 0x000fea0003800200 */
.L_x_208:
        /* <DEDUP_REMOVED lines=15> */
.L_x_211:
[----:B------:R-:W-:Y:S05]  /*31e0*/  BSYNC.RECONVERGENT B2 ;  /* 0x0000000000027941 */ /* 0x000fea0003800200 */
.L_x_210:
[----:B------:R1:W-:Y:S01]  /*31f0*/  STG.E desc[UR12][R4.64+0x1c], R11 ;  /* 0x00001c0b04007986 */ /* 0x0003e2000c10190c */
[----:B------:R-:W-:-:S07]  /*3200*/  IADD3 R7, PT, PT, R7, 0x8, RZ ;  /* 0x0000000807077810 */ /* 0x000fce0007ffe0ff */
.L_x_195:
[----:B------:R-:W-:-:S13]  /*3210*/  ISETP.NE.AND P0, PT, RZ, UR4, PT ;  /* 0x00000004ff007c0c */ /* 0x000fda000bf05270 */
[----:B------:R-:W-:Y:S05]  /*3220*/  @!P0 EXIT ;  /* 0x000000000000894d */ /* 0x000fea0003800000 */
[----:B------:R-:W2:Y:S01]  /*3230*/  LDCU UR5, c[0x0][0x394] ;  /* 0x00007280ff0577ac */ /* 0x000ea20008000800 */
[----:B------:R-:W-:Y:S02]  /*3240*/  UISETP.GE.U32.AND UP0, UPT, UR4, 0x4, UPT ;  /* 0x000000040400788c */ /* 0x000fe4000bf06070 */
[----:B--2---:R-:W-:-:S07]  /*3250*/  ULOP3.LUT UR5, UR5, 0x3, URZ, 0xc0, !UPT ;  /* 0x0000000305057892 */ /* 0x004fce000f8ec0ff */
[----:B------:R-:W-:Y:S05]  /*3260*/  BRA.U !UP0, `(.L_x_212) ;  /* 0x0000000508087547 */ /* 0x000fea000b800000 */
[----:B01----:R-:W0:Y:S01]  /*3270*/  LDC.64 R4, c[0x0][0x388] ;  /* 0x0000e200ff047b82 */ /* 0x003e220000000a00 */
        /* <DEDUP_REMOVED lines=15> */
.L_x_214:
[----:B------:R-:W-:Y:S05]  /*3370*/  BSYNC.RECONVERGENT B2 ;  /* 0x0000000000027941 */ /* 0x000fea0003800200 */
.L_x_213:
        /* <DEDUP_REMOVED lines=15> */
.L_x_216:
[----:B------:R-:W-:Y:S05]  /*3470*/  BSYNC.RECONVERGENT B2 ;  /* 0x0000000000027941 */ /* 0x000fea0003800200 */
.L_x_215:
        /* <DEDUP_REMOVED lines=14> */
.L_x_218:
[----:B------:R-:W-:Y:S05]  /*3560*/  BSYNC.RECONVERGENT B2 ;  /* 0x0000000000027941 */ /* 0x000fea0003800200 */
.L_x_217:
        /* <DEDUP_REMOVED lines=15> */
.L_x_220:
[----:B------:R-:W-:Y:S05]  /*3660*/  BSYNC.RECONVERGENT B2 ;  /* 0x0000000000027941 */ /* 0x000fea0003800200 */
.L_x_219:
[----:B------:R2:W-:Y:S01]  /*3670*/  STG.E desc[UR12][R4.64+0xc], R11 ;  /* 0x00000c0b04007986 */ /* 0x0005e2000c10190c */
[----:B------:R-:W-:-:S07]  /*3680*/  IADD3 R7, PT, PT, R7, 0x4, RZ ;  /* 0x0000000407077810 */ /* 0x000fce0007ffe0ff */
.L_x_212:
[----:B------:R-:W-:-:S13]  /*3690*/  ISETP.NE.AND P0, PT, RZ, UR5, PT ;  /* 0x00000005ff007c0c */ /* 0x000fda000bf05270 */
[----:B------:R-:W-:Y:S05]  /*36a0*/  @!P0 EXIT ;  /* 0x000000000000894d */ /* 0x000fea0003800000 */
[----:B012---:R-:W0:Y:S01]  /*36b0*/  LDC.64 R4, c[0x0][0x388] ;  /* 0x0000e200ff047b82 */ /* 0x007e220000000a00 */
[----:B------:R-:W-:Y:S01]  /*36c0*/  IADD3 R11, PT, PT, R2, R7, RZ ;  /* 0x00000007020b7210 */ /* 0x000fe20007ffe0ff */
[----:B------:R-:W-:-:S12]  /*36d0*/  UIADD3 UR4, UPT, UPT, -UR5, URZ, URZ ;  /* 0x000000ff05047290 */ /* 0x000fd8000fffe1ff */
.L_x_223:
[----:B01----:R-:W-:-:S05]  /*36e0*/  IMAD.WIDE R6, R11, 0x4, R4 ;  /* 0x000000040b067825 */ /* 0x003fca00078e0204 */
[----:B------:R-:W2:Y:S01]  /*36f0*/  LDG.E R13, desc[UR12][R6.64] ;  /* 0x0000000c060d7981 */ /* 0x000ea2000c1e1900 */
[----:B------:R-:W0:Y:S01]  /*3700*/  MUFU.RCP R0, R3 ;  /* 0x0000000300007308 */ /* 0x000e220000001000 */
        /* <DEDUP_REMOVED lines=12> */
[----:B------:R-:W-:Y:S05]  /*37d0*/  CALL.REL.NOINC `($__internal_2_$__cuda_sm3x_div_rn_noftz_f32_slowpath) ;  /* 0x0000000000147944 */ /* 0x000fea0003c00000 */
.L_x_222:
[----:B------:R-:W-:Y:S05]  /*37e0*/  BSYNC.RECONVERGENT B2 ;  /* 0x0000000000027941 */ /* 0x000fea0003800200 */
.L_x_221:
[----:B------:R1:W-:Y:S01]  /*37f0*/  STG.E desc[UR12][R6.64], R9 ;  /* 0x0000000906007986 */ /* 0x0003e2000c10190c */
[----:B------:R-:W-:Y:S01]  /*3800*/  IADD3 R11, PT, PT, R11, 0x1, RZ ;  /* 0x000000010b0b7810 */ /* 0x000fe20007ffe0ff */
[----:B------:R-:W-:Y:S06]  /*3810*/  BRA.U UP0, `(.L_x_223) ;  /* 0xfffffffd00b07547 */ /* 0x000fec000b83ffff */
[----:B------:R-:W-:Y:S05]  /*3820*/  EXIT ;  /* 0x000000000000794d */ /* 0x000fea0003800000 */
        .weak           $__internal_2_$__cuda_sm3x_div_rn_noftz_f32_slowpath
        .type           $__internal_2_$__cuda_sm3x_div_rn_noftz_f32_slowpath,@function
        .size           $__internal_2_$__cuda_sm3x_div_rn_noftz_f32_slowpath,(.L_x_238 - $__internal_2_$__cuda_sm3x_div_rn_noftz_f32_slowpath)
$__internal_2_$__cuda_sm3x_div_rn_noftz_f32_slowpath:
[----:B------:R-:W-:Y:S01]  /*3830*/  SHF.R.U32.HI R10, RZ, 0x17, R3 ;  /* 0x00000017ff0a7819 */ /* 0x000fe20000011603 */
[----:B------:R-:W-:Y:S01]  /*3840*/  BSSY.RECONVERGENT B0, `(.L_x_224) ;  /* 0x0000063000007945 */ /* 0x000fe20003800200 */
[----:B------:R-:W-:Y:S02]  /*3850*/  SHF.R.U32.HI R13, RZ, 0x17, R0 ;  /* 0x00000017ff0d7819 */ /* 0x000fe40000011600 */
[----:B------:R-:W-:Y:S02]  /*3860*/  LOP3.LUT R10, R10, 0xff, RZ, 0xc0, !PT ;  /* 0x000000ff0a0a7812 */ /* 0x000fe400078ec0ff */
[----:B------:R-:W-:Y:S02]  /*3870*/  LOP3.LUT R13, R13, 0xff, RZ, 0xc0, !PT ;  /* 0x000000ff0d0d7812 */ /* 0x000fe400078ec0ff */
[----:B------:R-:W-:Y:S02]  /*3880*/  IADD3 R16, PT, PT, R10, -0x1, RZ ;  /* 0xffffffff0a107810 */ /* 0x000fe40007ffe0ff */
[----:B------:R-:W-:-:S02]  /*3890*/  IADD3 R14, PT, PT, R13, -0x1, RZ ;  /* 0xffffffff0d0e7810 */ /* 0x000fc40007ffe0ff */
[----:B------:R-:W-:Y:S02]  /*38a0*/  ISETP.GT.U32.AND P0, PT, R16, 0xfd, PT ;  /* 0x000000fd1000780c */ /* 0x000fe40003f04070 */
[----:B------:R-:W-:Y:S02]  /*38b0*/  MOV R15, R3 ;  /* 0x00000003000f7202 */ /* 0x000fe40000000f00 */
[----:B------:R-:W-:-:S13]  /*38c0*/  ISETP.GT.U32.OR P0, PT, R14, 0xfd, P0 ;  /* 0x000000fd0e00780c */ /* 0x000fda0000704470 */
        /* <DEDUP_REMOVED lines=20> */
[----:B------:R-:W-:Y:S01]  /*3a10*/  @P0 MOV R9, RZ ;  /* 0x000000ff00090202 */ /* 0x000fe20000000f00 */
[----:B------:R-:W-:Y:S01]  /*3a20*/  @!P0 FFMA R0, R0, 1.84467440737095516160e+19, RZ ;  /* 0x5f80000000008823 */ /* 0x000fe200000000ff */
[----:B------:R-:W-:Y:S01]  /*3a30*/  @!P0 MOV R9, 0xffffffc0 ;  /* 0xffffffc000098802 */ /* 0x000fe20000000f00 */
[----:B------:R-:W-:-:S03]  /*3a40*/  @!P1 FFMA R15, R3, 1.84467440737095516160e+19, RZ ;  /* 0x5f800000030f9823 */ /* 0x000fc600000000ff */
[----:B------:R-:W-:-:S07]  /*3a50*/  @!P1 IADD3 R9, PT, PT, R9, 0x40, RZ ;  /* 0x0000004009099810 */ /* 0x000fce0007ffe0ff */
.L_x_225:
[----:B------:R-:W-:Y:S01]  /*3a60*/  LEA R14, R10, 0xc0800000, 0x17 ;  /* 0xc08000000a0e7811 */ /* 0x000fe200078eb8ff */
[----:B------:R-:W-:Y:S01]  /*3a70*/  BSSY.RECONVERGENT B1, `(.L_x_230) ;  /* 0x0000036000017945 */ /* 0x000fe20003800200 */
[----:B------:R-:W-:Y:S02]  /*3a80*/  IADD3 R13, PT, PT, R13, -0x7f, RZ ;  /* 0xffffff810d0d7810 */ /* 0x000fe40007ffe0ff */
[----:B------:R-:W-:-:S03]  /*3a90*/  IADD3 R16, PT, PT, -R14, R15, RZ ;  /* 0x0000000f0e107210 */ /* 0x000fc60007ffe1ff */
[C---:B------:R-:W-:Y:S01]  /*3aa0*/  IMAD R0, R13.reuse, -0x800000, R0 ;  /* 0xff8000000d007824 */ /* 0x040fe200078e0200 */
[----:B------:R0:W1:Y:S01]  /*3ab0*/  MUFU.RCP R14, R16 ;  /* 0x00000010000e7308 */ /* 0x0000620000001000 */
[----:B------:R-:W-:Y:S01]  /*3ac0*/  FADD.FTZ R17, -R16, -RZ ;  /* 0x800000ff10117221 */ /* 0x000fe20000010100 */
[----:B0-----:R-:W-:-:S04]  /*3ad0*/  IADD3 R16, PT, PT, R13, 0x7f, -R10 ;  /* 0x0000007f0d107810 */ /* 0x001fc80007ffe80a */
[----:B------:R-:W-:Y:S01]  /*3ae0*/  IADD3 R9, PT, PT, R16, R9, RZ ;  /* 0x0000000910097210 */ /* 0x000fe20007ffe0ff */
[----:B-1----:R-:W-:-:S04]  /*3af0*/  FFMA R15, R14, R17, 1 ;  /* 0x3f8000000e0f7423 */ /* 0x002fc80000000011 */
[----:B------:R-:W-:-:S04]  /*3b00*/  FFMA R15, R14, R15, R14 ;  /* 0x0000000f0e0f7223 */ /* 0x000fc8000000000e */
[----:B------:R-:W-:-:S04]  /*3b10*/  FFMA R14, R0, R15, RZ ;  /* 0x0000000f000e7223 */ /* 0x000fc800000000ff */
[----:B------:R-:W-:-:S04]  /*3b20*/  FFMA R18, R17, R14, R0 ;  /* 0x0000000e11127223 */ /* 0x000fc80000000000 */
[----:B------:R-:W-:-:S04]  /*3b30*/  FFMA R14, R15, R18, R14 ;  /* 0x000000120f0e7223 */ /* 0x000fc8000000000e */
[----:B------:R-:W-:-:S04]  /*3b40*/  FFMA R17, R17, R14, R0 ;  /* 0x0000000e11117223 */ /* 0x000fc80000000000 */
        /* <DEDUP_REMOVED lines=14> */
[-CC-:B------:R-:W-:Y:S01]  /*3c30*/  FFMA.RZ R9, R15, R17.reuse, R14.reuse ;  /* 0x000000110f097223 */ /* 0x180fe2000000c00e */
[C---:B------:R-:W-:Y:S02]  /*3c40*/  IADD3 R16, PT, PT, R10.reuse, 0x20, RZ ;  /* 0x000000200a107810 */ /* 0x040fe40007ffe0ff */
[C---:B------:R-:W-:Y:S02]  /*3c50*/  ISETP.NE.AND P3, PT, R10.reuse, RZ, PT ;  /* 0x000000ff0a00720c */ /* 0x040fe40003f65270 */
[----:B------:R-:W-:Y:S01]  /*3c60*/  LOP3.LUT R13, R9, 0x7fffff, RZ, 0xc0, !PT ;  /* 0x007fffff090d7812 */ /* 0x000fe200078ec0ff */
[CCC-:B------:R-:W-:Y:S01]  /*3c70*/  FFMA.RP R9, R15.reuse, R17.reuse, R14.reuse ;  /* 0x000000110f097223 */ /* 0x1c0fe2000000800e */
[----:B------:R-:W-:Y:S01]  /*3c80*/  FFMA.RM R14, R15, R17, R14 ;  /* 0x000000110f0e7223 */ /* 0x000fe2000000400e */
[----:B------:R-:W-:Y:S02]  /*3c90*/  ISETP.NE.AND P1, PT, R10, RZ, PT ;  /* 0x000000ff0a00720c */ /* 0x000fe40003f25270 */
[----:B------:R-:W-:-:S02]  /*3ca0*/  LOP3.LUT R13, R13, 0x800000, RZ, 0xfc, !PT ;  /* 0x008000000d0d7812 */ /* 0x000fc400078efcff */
        /* <DEDUP_REMOVED lines=14> */
.L_x_232:
[----:B------:R-:W-:-:S04]  /*3d90*/  LOP3.LUT R0, R0, 0x80000000, RZ, 0xc0, !PT ;  /* 0x8000000000007812 */ /* 0x000fc800078ec0ff */
[----:B------:R-:W-:Y:S01]  /*3da0*/  LOP3.LUT R0, R0, 0x7f800000, RZ, 0xfc, !PT ;  /* 0x7f80000000007812 */ /* 0x000fe200078efcff */
[----:B------:R-:W-:Y:S06]  /*3db0*/  BRA `(.L_x_233) ;  /* 0x0000000000047947 */ /* 0x000fec0003800000 */
.L_x_231:
[----:B------:R-:W-:-:S07]  /*3dc0*/  LEA R0, R9, R0, 0x17 ;  /* 0x0000000009007211 */ /* 0x000fce00078eb8ff */
.L_x_233:
[----:B------:R-:W-:Y:S05]  /*3dd0*/  BSYNC.RECONVERGENT B1 ;  /* 0x0000000000017941 */ /* 0x000fea0003800200 */
.L_x_230:
[----:B------:R-:W-:Y:S05]  /*3de0*/  BRA `(.L_x_234) ;  /* 0x0000000000207947 */ /* 0x000fea0003800000 */
.L_x_229:
[----:B------:R-:W-:-:S04]  /*3df0*/  LOP3.LUT R0, R15, 0x80000000, R0, 0x48, !PT ;  /* 0x800000000f007812 */ /* 0x000fc800078e4800 */
[----:B------:R-:W-:Y:S01]  /*3e00*/  LOP3.LUT R0, R0, 0x7f800000, RZ, 0xfc, !PT ;  /* 0x7f80000000007812 */ /* 0x000fe200078efcff */
[----:B------:R-:W-:Y:S06]  /*3e10*/  BRA `(.L_x_234) ;  /* 0x0000000000147947 */ /* 0x000fec0003800000 */
.L_x_228:
[----:B------:R-:W-:Y:S01]  /*3e20*/  LOP3.LUT R0, R15, 0x80000000, R0, 0x48, !PT ;  /* 0x800000000f007812 */ /* 0x000fe200078e4800 */
[----:B------:R-:W-:Y:S06]  /*3e30*/  BRA `(.L_x_234) ;  /* 0x00000000000c7947 */ /* 0x000fec0003800000 */
.L_x_227:
[----:B------:R-:W0:Y:S01]  /*3e40*/  MUFU.RSQ R0, -QNAN ;  /* 0xffc0000000007908 */ /* 0x000e220000001400 */
[----:B------:R-:W-:Y:S05]  /*3e50*/  BRA `(.L_x_234) ;  /* 0x0000000000047947 */ /* 0x000fea0003800000 */
.L_x_226:
[----:B------:R-:W-:-:S07]  /*3e60*/  FADD.FTZ R0, R0, R3 ;  /* 0x0000000300007221 */ /* 0x000fce0000010000 */
.L_x_234:
[----:B------:R-:W-:Y:S05]  /*3e70*/  BSYNC.RECONVERGENT B0 ;  /* 0x0000000000007941 */ /* 0x000fea0003800200 */
.L_x_224:
[----:B------:R-:W-:Y:S01]  /*3e80*/  HFMA2 R13, -RZ, RZ, 0, 0 ;  /* 0x00000000ff0d7431 */ /* 0x000fe200000001ff */
[----:B0-----:R-:W-:-:S03]  /*3e90*/  MOV R9, R0 ;  /* 0x0000000000097202 */ /* 0x001fc60000000f00 */
[----:B------:R-:W-:Y:S05]  /*3ea0*/  RET.REL.NODEC R12 `(softmax) ;  /* 0xffffffc00c547950 */ /* 0x000fea0003c3ffff */
.L_x_235:
        /* <DEDUP_REMOVED lines=13> */
.L_x_238:


//--------------------- .nv.shared.reserved.0     --------------------------
	.section	.nv.shared.reserved.0,"aw",@nobits
	.weak		__nv_reservedSMEM_offset_0_alias
	.size		__nv_reservedSMEM_offset_0_alias, 0, 64
	.other		__nv_reservedSMEM_offset_0_alias,@"STO_CUDA_RESERVED_SHARED STV_DEFAULT"
__nv_reservedSMEM_offset_0_alias:
	.zero		0
	.zero		64


//--------------------- .nv.constant0.softmax_back2 --------------------------
	.section	.nv.constant0.softmax_back2,"a",@progbits
	.sectionflags	@""
	.align	4
.nv.constant0.softmax_back2:
	.zero		928


//--------------------- .nv.constant0.softmax_back --------------------------
	.section	.nv.constant0.softmax_back,"a",@progbits
	.sectionflags	@""
	.align	4
.nv.constant0.softmax_back:
	.zero		924


//--------------------- .nv.constant0.log_softmax --------------------------
	.section	.nv.constant0.log_softmax,"a",@progbits
	.sectionflags	@""
	.align	4
.nv.constant0.log_softmax:
	.zero		920


//--------------------- .nv.constant0.softmaxWithTemp --------------------------
	.section	.nv.constant0.softmaxWithTemp,"a",@progbits
	.sectionflags	@""
	.align	4
.nv.constant0.softmaxWithTemp:
	.zero		924


//--------------------- .nv.constant0.softmax     --------------------------
	.section	.nv.constant0.softmax,"a",@progbits
	.sectionflags	@""
	.align	4
.nv.constant0.softmax:
	.zero		920


//--------------------- SYMBOLS --------------------------

	.type		.nv.reservedSmem.offset0,@object
	.size		.nv.reservedSmem.offset0,0x4
